	.target	sm_90a

	.elftype	@"ET_EXEC"


//--------------------- .note.nv.tkinfo           --------------------------
	.section	.note.nv.tkinfo,"",@"SHT_NOTE"
	.sectionflags	@"SHF_NOTE_NV_TKINFO"
	.tkinfo
        /*0018*/ 	.word	0x00000002
        /*0030*/ 	.string	""
        /*0030*/ 	.string	"ptxas"
        /*0030*/ 	.string	"Cuda compilation tools, release 13.0, V13.0.88"
        /*0030*/ 	.string	"Build cuda_13.0.r13.0/compiler.36424714_0"
        /*0030*/ 	.string	"-arch sm_90a -m 64 "



//--------------------- .note.nv.cuinfo           --------------------------
	.section	.note.nv.cuinfo,"",@"SHT_NOTE"
	.sectionflags	@"SHF_NOTE_NV_CUINFO"
        /*0018*/ 	.short	0x0002
        /*001a*/ 	.short	0x005a
        /*001c*/ 	.short	0x0082
	.zero		2


//--------------------- .nv.info                  --------------------------
	.section	.nv.info,"",@"SHT_CUDA_INFO"
	.align	4


	//----- nvinfo : EIATTR_REGCOUNT
	.align		4
        /*0000*/ 	.byte	0x04, 0x2f
        /*0002*/ 	.short	(.L_15 - .L_14)
	.align		4
.L_14:
        /*0004*/ 	.word	index@(_ZN7cutlass13device_kernelINS_4gemm6kernel13GemmUniversalIN4cute5tupleIJiiiiEEENS1_10collective13CollectiveMmaINS1_34MainloopSm90TmaGmmaWarpSpecializedILi25ENS5_IJNS4_1CILi1EEESB_SB_EEENS1_35KernelTmaWarpSpecializedCooperativeEEENS5_IJNSA_ILi256EEENSA_ILi32EEENSA_ILi16EEEEEENS_6half_tENS5_IJlSB_lEEESJ_SK_NS4_8TiledMMAINS4_8MMA_AtomIJNS4_4SM904GMMA25MMA_64x32x16_F32F16F16_SSILNSO_5MajorE0ELSQ_0ELNSO_7ScaleInE1ELSR_1EEEEEENS4_6LayoutINS5_IJNSA_ILi2EEESB_SB_EEENS5_IJSB_NSA_ILi0EEESX_EEEEENS5_IJNS4_10UnderscoreES10_S10_EEEEENS4_13SM90_TMA_LOADENS4_14ComposedLayoutINS4_7SwizzleILi1ELi4ELi3EEENS4_18smem_ptr_flag_bitsILi16EEENSU_INS5_IJNSA_ILi8EEESH_EEENS5_IJSH_SB_EEEEEEEvNS4_8identityES13_S1D_vS1E_EENS_8epilogue10collective6detail29Sm90TmaWarpSpecializedAdapterINS1H_15DefaultEpilogueISJ_SK_SK_NS1G_6thread17LinearCombinationISJ_Li1EffLNS1L_9ScaleType4KindE0ELNS_15FloatRoundStyleE2ESJ_EENS1_15EpilogueDefaultEEEEEvvEEEEvNT_6ParamsE)
        /*0008*/ 	.word	0x000000a8


	//----- nvinfo : EIATTR_FRAME_SIZE
	.align		4
.L_15:
        /*000c*/ 	.byte	0x04, 0x11
        /*000e*/ 	.short	(.L_17 - .L_16)
	.align		4
.L_16:
        /*0010*/ 	.word	index@(_ZN7cutlass13device_kernelINS_4gemm6kernel13GemmUniversalIN4cute5tupleIJiiiiEEENS1_10collective13CollectiveMmaINS1_34MainloopSm90TmaGmmaWarpSpecializedILi25ENS5_IJNS4_1CILi1EEESB_SB_EEENS1_35KernelTmaWarpSpecializedCooperativeEEENS5_IJNSA_ILi256EEENSA_ILi32EEENSA_ILi16EEEEEENS_6half_tENS5_IJlSB_lEEESJ_SK_NS4_8TiledMMAINS4_8MMA_AtomIJNS4_4SM904GMMA25MMA_64x32x16_F32F16F16_SSILNSO_5MajorE0ELSQ_0ELNSO_7ScaleInE1ELSR_1EEEEEENS4_6LayoutINS5_IJNSA_ILi2EEESB_SB_EEENS5_IJSB_NSA_ILi0EEESX_EEEEENS5_IJNS4_10UnderscoreES10_S10_EEEEENS4_13SM90_TMA_LOADENS4_14ComposedLayoutINS4_7SwizzleILi1ELi4ELi3EEENS4_18smem_ptr_flag_bitsILi16EEENSU_INS5_IJNSA_ILi8EEESH_EEENS5_IJSH_SB_EEEEEEEvNS4_8identityES13_S1D_vS1E_EENS_8epilogue10collective6detail29Sm90TmaWarpSpecializedAdapterINS1H_15DefaultEpilogueISJ_SK_SK_NS1G_6thread17LinearCombinationISJ_Li1EffLNS1L_9ScaleType4KindE0ELNS_15FloatRoundStyleE2ESJ_EENS1_15EpilogueDefaultEEEEEvvEEEEvNT_6ParamsE)
        /*0014*/ 	.word	0x00000000


	//----- nvinfo : EIATTR_MIN_STACK_SIZE
	.align		4
.L_17:
        /*0018*/ 	.byte	0x04, 0x12
        /*001a*/ 	.short	(.L_19 - .L_18)
	.align		4
.L_18:
        /*001c*/ 	.word	index@(_ZN7cutlass13device_kernelINS_4gemm6kernel13GemmUniversalIN4cute5tupleIJiiiiEEENS1_10collective13CollectiveMmaINS1_34MainloopSm90TmaGmmaWarpSpecializedILi25ENS5_IJNS4_1CILi1EEESB_SB_EEENS1_35KernelTmaWarpSpecializedCooperativeEEENS5_IJNSA_ILi256EEENSA_ILi32EEENSA_ILi16EEEEEENS_6half_tENS5_IJlSB_lEEESJ_SK_NS4_8TiledMMAINS4_8MMA_AtomIJNS4_4SM904GMMA25MMA_64x32x16_F32F16F16_SSILNSO_5MajorE0ELSQ_0ELNSO_7ScaleInE1ELSR_1EEEEEENS4_6LayoutINS5_IJNSA_ILi2EEESB_SB_EEENS5_IJSB_NSA_ILi0EEESX_EEEEENS5_IJNS4_10UnderscoreES10_S10_EEEEENS4_13SM90_TMA_LOADENS4_14ComposedLayoutINS4_7SwizzleILi1ELi4ELi3EEENS4_18smem_ptr_flag_bitsILi16EEENSU_INS5_IJNSA_ILi8EEESH_EEENS5_IJSH_SB_EEEEEEEvNS4_8identityES13_S1D_vS1E_EENS_8epilogue10collective6detail29Sm90TmaWarpSpecializedAdapterINS1H_15DefaultEpilogueISJ_SK_SK_NS1G_6thread17LinearCombinationISJ_Li1EffLNS1L_9ScaleType4KindE0ELNS_15FloatRoundStyleE2ESJ_EENS1_15EpilogueDefaultEEEEEvvEEEEvNT_6ParamsE)
        /*0020*/ 	.word	0x00000000
.L_19:


//--------------------- .nv.compat                --------------------------
	.section	.nv.compat,"",@"SHT_CUDA_COMPAT_INFO"
	.align	4
        /*0000*/ 	.byte	0x02, 0x09, 0x01, 0x00, 0x02, 0x02, 0x04, 0x00, 0x02, 0x05, 0x05, 0x00, 0x03, 0x07, 0x01, 0x01
        /*0010*/ 	.byte	0x02, 0x03, 0x01, 0x00, 0x02, 0x06, 0x01, 0x00, 0x04, 0x0b, 0x08, 0x00, 0x00, 0x00, 0x00, 0x00
        /*0020*/ 	.byte	0x00, 0x00, 0x00, 0x00


//--------------------- .nv.info._ZN7cutlass13device_kernelINS_4gemm6kernel13GemmUniversalIN4cute5tupleIJiiiiEEENS1_10collective13CollectiveMmaINS1_34MainloopSm90TmaGmmaWarpSpecializedILi25ENS5_IJNS4_1CILi1EEESB_SB_EEENS1_35KernelTmaWarpSpecializedCooperativeEEENS5_IJNSA_ILi256EEENSA_ILi32EEENSA_ILi16EEEEEENS_6half_tENS5_IJlSB_lEEESJ_SK_NS4_8TiledMMAINS4_8MMA_AtomIJNS4_4SM904GMMA25MMA_64x32x16_F32F16F16_SSILNSO_5MajorE0ELSQ_0ELNSO_7ScaleInE1ELSR_1EEEEEENS4_6LayoutINS5_IJNSA_ILi2EEESB_SB_EEENS5_IJSB_NSA_ILi0EEESX_EEEEENS5_IJNS4_10UnderscoreES10_S10_EEEEENS4_13SM90_TMA_LOADENS4_14ComposedLayoutINS4_7SwizzleILi1ELi4ELi3EEENS4_18smem_ptr_flag_bitsILi16EEENSU_INS5_IJNSA_ILi8EEESH_EEENS5_IJSH_SB_EEEEEEEvNS4_8identityES13_S1D_vS1E_EENS_8epilogue10collective6detail29Sm90TmaWarpSpecializedAdapterINS1H_15DefaultEpilogueISJ_SK_SK_NS1G_6thread17LinearCombinationISJ_Li1EffLNS1L_9ScaleType4KindE0ELNS_15FloatRoundStyleE2ESJ_EENS1_15EpilogueDefaultEEEEEvvEEEEvNT_6ParamsE --------------------------
	.section	.nv.info._ZN7cutlass13device_kernelINS_4gemm6kernel13GemmUniversalIN4cute5tupleIJiiiiEEENS1_10collective13CollectiveMmaINS1_34MainloopSm90TmaGmmaWarpSpecializedILi25ENS5_IJNS4_1CILi1EEESB_SB_EEENS1_35KernelTmaWarpSpecializedCooperativeEEENS5_IJNSA_ILi256EEENSA_ILi32EEENSA_ILi16EEEEEENS_6half_tENS5_IJlSB_lEEESJ_SK_NS4_8TiledMMAINS4_8MMA_AtomIJNS4_4SM904GMMA25MMA_64x32x16_F32F16F16_SSILNSO_5MajorE0ELSQ_0ELNSO_7ScaleInE1ELSR_1EEEEEENS4_6LayoutINS5_IJNSA_ILi2EEESB_SB_EEENS5_IJSB_NSA_ILi0EEESX_EEEEENS5_IJNS4_10UnderscoreES10_S10_EEEEENS4_13SM90_TMA_LOADENS4_14ComposedLayoutINS4_7SwizzleILi1ELi4ELi3EEENS4_18smem_ptr_flag_bitsILi16EEENSU_INS5_IJNSA_ILi8EEESH_EEENS5_IJSH_SB_EEEEEEEvNS4_8identityES13_S1D_vS1E_EENS_8epilogue10collective6detail29Sm90TmaWarpSpecializedAdapterINS1H_15DefaultEpilogueISJ_SK_SK_NS1G_6thread17LinearCombinationISJ_Li1EffLNS1L_9ScaleType4KindE0ELNS_15FloatRoundStyleE2ESJ_EENS1_15EpilogueDefaultEEEEEvvEEEEvNT_6ParamsE,"",@"SHT_CUDA_INFO"
	.sectionflags	@""
	.align	4


	//----- nvinfo : EIATTR_CUDA_API_VERSION
	.align		4
        /*0000*/ 	.byte	0x04, 0x37
        /*0002*/ 	.short	(.L_21 - .L_20)
.L_20:
        /*0004*/ 	.word	0x00000082


	//----- nvinfo : EIATTR_KPARAM_INFO
	.align		4
.L_21:
        /*0008*/ 	.byte	0x04, 0x17
        /*000a*/ 	.short	(.L_23 - .L_22)
.L_22:
        /*000c*/ 	.word	0x00000000
        /*0010*/ 	.short	0x0000
        /*0012*/ 	.short	0x0070
        /*0014*/ 	.byte	0x00, 0xf0, 0x01, 0x10


	//----- nvinfo : EIATTR_SPARSE_MMA_MASK
	.align		4
.L_23:
        /*0018*/ 	.byte	0x03, 0x50
        /*001a*/ 	.short	0x0000


	//----- nvinfo : EIATTR_MAXREG_COUNT
	.align		4
        /*001c*/ 	.byte	0x03, 0x1b
        /*001e*/ 	.short	0x00a8


	//----- nvinfo : EIATTR_NUM_BARRIERS
	.align		4
        /*0020*/ 	.byte	0x02, 0x4c
        /*0022*/ 	.byte	0x01
	.zero		1


	//----- nvinfo : EIATTR_EXTERNS
	.align		4
        /*0024*/ 	.byte	0x04, 0x0f
        /*0026*/ 	.short	(.L_25 - .L_24)


	//   ....[0]....
	.align		4
.L_24:
        /*0028*/ 	.word	index@(__assertfail)


	//----- nvinfo : EIATTR_MERCURY_ISA_VERSION
	.align		4
.L_25:
        /*002c*/ 	.byte	0x03, 0x5f
        /*002e*/ 	.short	0x0101


	//----- nvinfo : EIATTR_INT_WARP_WIDE_INSTR_OFFSETS
	.align		4
        /*0030*/ 	.byte	0x04, 0x31
        /*0032*/ 	.short	(.L_27 - .L_26)


	//   ....[0]....
.L_26:
        /*0034*/ 	.word	0x00000680


	//   ....[1]....
        /*0038*/ 	.word	0x000006b0


	//   ....[2]....
        /*003c*/ 	.word	0x00000790


	//----- nvinfo : EIATTR_COOP_GROUP_MASK_REGIDS
	.align		4
.L_27:
        /*0040*/ 	.byte	0x04, 0x29
        /*0042*/ 	.short	(.L_29 - .L_28)


	//   ....[0]....
.L_28:
        /*0044*/ 	.word	0xffffffff


	//   ....[1]....
        /*0048*/ 	.word	0xffffffff


	//   ....[2]....
        /*004c*/ 	.word	0xffffffff


	//   ....[3]....
        /*0050*/ 	.word	0xffffffff


	//   ....[4]....
        /*0054*/ 	.word	0xffffffff


	//----- nvinfo : EIATTR_COOP_GROUP_INSTR_OFFSETS
	.align		4
.L_29:
        /*0058*/ 	.byte	0x04, 0x28
        /*005a*/ 	.short	(.L_31 - .L_30)


	//   ....[0]....
.L_30:
        /*005c*/ 	.word	0x00000060


	//   ....[1]....
        /*0060*/ 	.word	0x00000070


	//   ....[2]....
        /*0064*/ 	.word	0x00000130


	//   ....[3]....
        /*0068*/ 	.word	0x00000590


	//   ....[4]....
        /*006c*/ 	.word	0x00001240


	//----- nvinfo : EIATTR_REG_RECONFIG
	.align		4
.L_31:
        /*0070*/ 	.byte	0x01, 0x54
	.zero		2


	//----- nvinfo : EIATTR_SYSCALL_OFFSETS
	.align		4
        /*0074*/ 	.byte	0x04, 0x46
        /*0076*/ 	.short	(.L_33 - .L_32)


	//   ....[0]....
.L_32:
        /*0078*/ 	.word	0x00001400


	//----- nvinfo : EIATTR_MBARRIER_INSTR_OFFSETS
	.align		4
.L_33:
        /*007c*/ 	.byte	0x04, 0x39
        /*007e*/ 	.short	(.L_35 - .L_34)


	//   ....[0]....
.L_34:
        /*0080*/ 	.word	0x00000250
        /*0084*/ 	.word	0x000000ff
        /*0088*/ 	.word	0x00000000
        /*008c*/ 	.short	0x0100
        /*008e*/ 	.byte	0x08
	.zero		1


	//   ....[1]....
        /*0090*/ 	.word	0x00000260
        /*0094*/ 	.word	0x000000ff
        /*0098*/ 	.word	0x000000c8
        /*009c*/ 	.short	0x0100
        /*009e*/ 	.byte	0x08
	.zero		1


	//   ....[2]....
        /*00a0*/ 	.word	0x00000270
        /*00a4*/ 	.word	0x000000ff
        /*00a8*/ 	.word	0x00000008
        /*00ac*/ 	.short	0x0100
        /*00ae*/ 	.byte	0x08
	.zero		1


	//   ....[3]....
        /*00b0*/ 	.word	0x00000280
        /*00b4*/ 	.word	0x000000ff
        /*00b8*/ 	.word	0x000000d0
        /*00bc*/ 	.short	0x0100
        /*00be*/ 	.byte	0x08
	.zero		1


	//   ....[4]....
        /*00c0*/ 	.word	0x00000290
        /*00c4*/ 	.word	0x000000ff
        /*00c8*/ 	.word	0x00000010
        /*00cc*/ 	.short	0x0100
        /*00ce*/ 	.byte	0x08
	.zero		1


	//   ....[5]....
        /*00d0*/ 	.word	0x000002a0
        /*00d4*/ 	.word	0x000000ff
        /*00d8*/ 	.word	0x000000d8
        /*00dc*/ 	.short	0x0100
        /*00de*/ 	.byte	0x08
	.zero		1


	//   ....[6]....
        /*00e0*/ 	.word	0x000002b0
        /*00e4*/ 	.word	0x000000ff
        /*00e8*/ 	.word	0x00000018
        /*00ec*/ 	.short	0x0100
        /*00ee*/ 	.byte	0x08
	.zero		1


	//   ....[7]....
        /*00f0*/ 	.word	0x000002c0
        /*00f4*/ 	.word	0x000000ff
        /*00f8*/ 	.word	0x000000e0
        /*00fc*/ 	.short	0x0100
        /*00fe*/ 	.byte	0x08
	.zero		1


	//   ....[8]....
        /*0100*/ 	.word	0x000002d0
        /*0104*/ 	.word	0x000000ff
        /*0108*/ 	.word	0x00000020
        /*010c*/ 	.short	0x0100
        /*010e*/ 	.byte	0x08
	.zero		1


	//   ....[9]....
        /*0110*/ 	.word	0x000002e0
        /*0114*/ 	.word	0x000000ff
        /*0118*/ 	.word	0x000000e8
        /*011c*/ 	.short	0x0100
        /*011e*/ 	.byte	0x08
	.zero		1


	//   ....[10]....
        /*0120*/ 	.word	0x000002f0
        /*0124*/ 	.word	0x000000ff
        /*0128*/ 	.word	0x00000028
        /*012c*/ 	.short	0x0100
        /*012e*/ 	.byte	0x08
	.zero		1


	//   ....[11]....
        /*0130*/ 	.word	0x00000300
        /*0134*/ 	.word	0x000000ff
        /*0138*/ 	.word	0x000000f0
        /*013c*/ 	.short	0x0100
        /*013e*/ 	.byte	0x08
	.zero		1


	//   ....[12]....
        /*0140*/ 	.word	0x00000310
        /*0144*/ 	.word	0x000000ff
        /*0148*/ 	.word	0x00000030
        /*014c*/ 	.short	0x0100
        /*014e*/ 	.byte	0x08
	.zero		1


	//   ....[13]....
        /*0150*/ 	.word	0x00000320
        /*0154*/ 	.word	0x000000ff
        /*0158*/ 	.word	0x000000f8
        /*015c*/ 	.short	0x0100
        /*015e*/ 	.byte	0x08
	.zero		1


	//   ....[14]....
        /*0160*/ 	.word	0x00000330
        /*0164*/ 	.word	0x000000ff
        /*0168*/ 	.word	0x00000038
        /*016c*/ 	.short	0x0100
        /*016e*/ 	.byte	0x08
	.zero		1


	//   ....[15]....
        /*0170*/ 	.word	0x00000340
        /*0174*/ 	.word	0x000000ff
        /*0178*/ 	.word	0x00000100
        /*017c*/ 	.short	0x0100
        /*017e*/ 	.byte	0x08
	.zero		1


	//   ....[16]....
        /*0180*/ 	.word	0x00000350
        /*0184*/ 	.word	0x000000ff
        /*0188*/ 	.word	0x00000040
        /*018c*/ 	.short	0x0100
        /*018e*/ 	.byte	0x08
	.zero		1


	//   ....[17]....
        /*0190*/ 	.word	0x00000360
        /*0194*/ 	.word	0x000000ff
        /*0198*/ 	.word	0x00000108
        /*019c*/ 	.short	0x0100
        /*019e*/ 	.byte	0x08
	.zero		1


	//   ....[18]....
        /*01a0*/ 	.word	0x00000370
        /*01a4*/ 	.word	0x000000ff
        /*01a8*/ 	.word	0x00000048
        /*01ac*/ 	.short	0x0100
        /*01ae*/ 	.byte	0x08
	.zero		1


	//   ....[19]....
        /*01b0*/ 	.word	0x00000380
        /*01b4*/ 	.word	0x000000ff
        /*01b8*/ 	.word	0x00000110
        /*01bc*/ 	.short	0x0100
        /*01be*/ 	.byte	0x08
	.zero		1


	//   ....[20]....
        /*01c0*/ 	.word	0x00000390
        /*01c4*/ 	.word	0x000000ff
        /*01c8*/ 	.word	0x00000050
        /*01cc*/ 	.short	0x0100
        /*01ce*/ 	.byte	0x08
	.zero		1


	//   ....[21]....
        /*01d0*/ 	.word	0x000003a0
        /*01d4*/ 	.word	0x000000ff
        /*01d8*/ 	.word	0x00000118
        /*01dc*/ 	.short	0x0100
        /*01de*/ 	.byte	0x08
	.zero		1


	//   ....[22]....
        /*01e0*/ 	.word	0x000003b0
        /*01e4*/ 	.word	0x000000ff
        /*01e8*/ 	.word	0x00000058
        /*01ec*/ 	.short	0x0100
        /*01ee*/ 	.byte	0x08
	.zero		1


	//   ....[23]....
        /*01f0*/ 	.word	0x000003c0
        /*01f4*/ 	.word	0x000000ff
        /*01f8*/ 	.word	0x00000120
        /*01fc*/ 	.short	0x0100
        /*01fe*/ 	.byte	0x08
	.zero		1


	//   ....[24]....
        /*0200*/ 	.word	0x000003d0
        /*0204*/ 	.word	0x000000ff
        /*0208*/ 	.word	0x00000060
        /*020c*/ 	.short	0x0100
        /*020e*/ 	.byte	0x08
	.zero		1


	//   ....[25]....
        /*0210*/ 	.word	0x000003e0
        /*0214*/ 	.word	0x000000ff
        /*0218*/ 	.word	0x00000128
        /*021c*/ 	.short	0x0100
        /*021e*/ 	.byte	0x08
	.zero		1


	//   ....[26]....
        /*0220*/ 	.word	0x000003f0
        /*0224*/ 	.word	0x000000ff
        /*0228*/ 	.word	0x00000068
        /*022c*/ 	.short	0x0100
        /*022e*/ 	.byte	0x08
	.zero		1


	//   ....[27]....
        /*0230*/ 	.word	0x00000400
        /*0234*/ 	.word	0x000000ff
        /*0238*/ 	.word	0x00000130
        /*023c*/ 	.short	0x0100
        /*023e*/ 	.byte	0x08
	.zero		1


	//   ....[28]....
        /*0240*/ 	.word	0x00000410
        /*0244*/ 	.word	0x000000ff
        /*0248*/ 	.word	0x00000070
        /*024c*/ 	.short	0x0100
        /*024e*/ 	.byte	0x08
	.zero		1


	//   ....[29]....
        /*0250*/ 	.word	0x00000420
        /*0254*/ 	.word	0x000000ff
        /*0258*/ 	.word	0x00000138
        /*025c*/ 	.short	0x0100
        /*025e*/ 	.byte	0x08
	.zero		1


	//   ....[30]....
        /*0260*/ 	.word	0x00000430
        /*0264*/ 	.word	0x000000ff
        /*0268*/ 	.word	0x00000078
        /*026c*/ 	.short	0x0100
        /*026e*/ 	.byte	0x08
	.zero		1


	//   ....[31]....
        /*0270*/ 	.word	0x00000440
        /*0274*/ 	.word	0x000000ff
        /*0278*/ 	.word	0x00000140
        /*027c*/ 	.short	0x0100
        /*027e*/ 	.byte	0x08
	.zero		1


	//   ....[32]....
        /*0280*/ 	.word	0x00000450
        /*0284*/ 	.word	0x000000ff
        /*0288*/ 	.word	0x00000080
        /*028c*/ 	.short	0x0100
        /*028e*/ 	.byte	0x08
	.zero		1


	//   ....[33]....
        /*0290*/ 	.word	0x00000460
        /*0294*/ 	.word	0x000000ff
        /*0298*/ 	.word	0x00000148
        /*029c*/ 	.short	0x0100
        /*029e*/ 	.byte	0x08
	.zero		1


	//   ....[34]....
        /*02a0*/ 	.word	0x00000470
        /*02a4*/ 	.word	0x000000ff
        /*02a8*/ 	.word	0x00000088
        /*02ac*/ 	.short	0x0100
        /*02ae*/ 	.byte	0x08
	.zero		1


	//   ....[35]....
        /*02b0*/ 	.word	0x00000480
        /*02b4*/ 	.word	0x000000ff
        /*02b8*/ 	.word	0x00000150
        /*02bc*/ 	.short	0x0100
        /*02be*/ 	.byte	0x08
	.zero		1


	//   ....[36]....
        /*02c0*/ 	.word	0x00000490
        /*02c4*/ 	.word	0x000000ff
        /*02c8*/ 	.word	0x00000090
        /*02cc*/ 	.short	0x0100
        /*02ce*/ 	.byte	0x08
	.zero		1


	//   ....[37]....
        /*02d0*/ 	.word	0x000004a0
        /*02d4*/ 	.word	0x000000ff
        /*02d8*/ 	.word	0x00000158
        /*02dc*/ 	.short	0x0100
        /*02de*/ 	.byte	0x08
	.zero		1


	//   ....[38]....
        /*02e0*/ 	.word	0x000004b0
        /*02e4*/ 	.word	0x000000ff
        /*02e8*/ 	.word	0x00000098
        /*02ec*/ 	.short	0x0100
        /*02ee*/ 	.byte	0x08
	.zero		1


	//   ....[39]....
        /*02f0*/ 	.word	0x000004c0
        /*02f4*/ 	.word	0x000000ff
        /*02f8*/ 	.word	0x00000160
        /*02fc*/ 	.short	0x0100
        /*02fe*/ 	.byte	0x08
	.zero		1


	//   ....[40]....
        /*0300*/ 	.word	0x000004d0
        /*0304*/ 	.word	0x000000ff
        /*0308*/ 	.word	0x000000a0
        /*030c*/ 	.short	0x0100
        /*030e*/ 	.byte	0x08
	.zero		1


	//   ....[41]....
        /*0310*/ 	.word	0x000004e0
        /*0314*/ 	.word	0x000000ff
        /*0318*/ 	.word	0x00000168
        /*031c*/ 	.short	0x0100
        /*031e*/ 	.byte	0x08
	.zero		1


	//   ....[42]....
        /*0320*/ 	.word	0x000004f0
        /*0324*/ 	.word	0x000000ff
        /*0328*/ 	.word	0x000000a8
        /*032c*/ 	.short	0x0100
        /*032e*/ 	.byte	0x08
	.zero		1


	//   ....[43]....
        /*0330*/ 	.word	0x00000500
        /*0334*/ 	.word	0x000000ff
        /*0338*/ 	.word	0x00000170
        /*033c*/ 	.short	0x0100
        /*033e*/ 	.byte	0x08
	.zero		1


	//   ....[44]....
        /*0340*/ 	.word	0x00000510
        /*0344*/ 	.word	0x000000ff
        /*0348*/ 	.word	0x000000b0
        /*034c*/ 	.short	0x0100
        /*034e*/ 	.byte	0x08
	.zero		1


	//   ....[45]....
        /*0350*/ 	.word	0x00000520
        /*0354*/ 	.word	0x000000ff
        /*0358*/ 	.word	0x00000178
        /*035c*/ 	.short	0x0100
        /*035e*/ 	.byte	0x08
	.zero		1


	//   ....[46]....
        /*0360*/ 	.word	0x00000530
        /*0364*/ 	.word	0x000000ff
        /*0368*/ 	.word	0x000000b8
        /*036c*/ 	.short	0x0100
        /*036e*/ 	.byte	0x08
	.zero		1


	//   ....[47]....
        /*0370*/ 	.word	0x00000540
        /*0374*/ 	.word	0x000000ff
        /*0378*/ 	.word	0x00000180
        /*037c*/ 	.short	0x0100
        /*037e*/ 	.byte	0x08
	.zero		1


	//   ....[48]....
        /*0380*/ 	.word	0x00000550
        /*0384*/ 	.word	0x000000ff
        /*0388*/ 	.word	0x000000c0
        /*038c*/ 	.short	0x0100
        /*038e*/ 	.byte	0x08
	.zero		1


	//   ....[49]....
        /*0390*/ 	.word	0x00000560
        /*0394*/ 	.word	0x000000ff
        /*0398*/ 	.word	0x00000188
        /*039c*/ 	.short	0x0100
        /*039e*/ 	.byte	0x08
	.zero		1


	//   ....[50]....
        /*03a0*/ 	.word	0x00000800
        /*03a4*/ 	.word	0x000000ff
        /*03a8*/ 	.word	0x000001a0
        /*03ac*/ 	.short	0x0100
        /*03ae*/ 	.byte	0x06
	.zero		1


	//   ....[51]....
        /*03b0*/ 	.word	0x00000860
        /*03b4*/ 	.word	0x000000ff
        /*03b8*/ 	.word	0x000001a8
        /*03bc*/ 	.short	0x0100
        /*03be*/ 	.byte	0x06
	.zero		1


	//   ....[52]....
        /*03c0*/ 	.word	0x00001480
        /*03c4*/ 	.word	0x00000003
        /*03c8*/ 	.word	0x00000000
        /*03cc*/ 	.short	0x010a
        /*03ce*/ 	.byte	0x3f
	.zero		1


	//   ....[53]....
        /*03d0*/ 	.word	0x000014c0
        /*03d4*/ 	.word	0x00000003
        /*03d8*/ 	.word	0x00000000
        /*03dc*/ 	.short	0x010a
        /*03de*/ 	.byte	0x3f
	.zero		1


	//   ....[54]....
        /*03e0*/ 	.word	0x00001730
        /*03e4*/ 	.word	0x000000ff
        /*03e8*/ 	.word	0x00000000
        /*03ec*/ 	.short	0x010a
        /*03ee*/ 	.byte	0x04
	.zero		1


	//   ....[55]....
        /*03f0*/ 	.word	0x00001770
        /*03f4*/ 	.word	0x000000ff
        /*03f8*/ 	.word	0x00000000
        /*03fc*/ 	.short	0x010a
        /*03fe*/ 	.byte	0x04
	.zero		1


	//   ....[56]....
        /*0400*/ 	.word	0x000018c0
        /*0404*/ 	.word	0x000000ff
        /*0408*/ 	.word	0x00000000
        /*040c*/ 	.short	0x0101
        /*040e*/ 	.byte	0x04
	.zero		1


	//   ....[57]....
        /*0410*/ 	.word	0x00001a70
        /*0414*/ 	.word	0x00000000
        /*0418*/ 	.word	0x00000000
        /*041c*/ 	.short	0x0101
        /*041e*/ 	.byte	0x3f
	.zero		1


	//   ....[58]....
        /*0420*/ 	.word	0x00005370
        /*0424*/ 	.word	0x0000000e
        /*0428*/ 	.word	0x000000c8
        /*042c*/ 	.short	0x010a
        /*042e*/ 	.byte	0x3f
	.zero		1


	//   ....[59]....
        /*0430*/ 	.word	0x000056f0
        /*0434*/ 	.word	0x00000006
        /*0438*/ 	.word	0x000001a8
        /*043c*/ 	.short	0x0101
        /*043e*/ 	.byte	0x3f
	.zero		1


	//   ....[60]....
        /*0440*/ 	.word	0x00005e20
        /*0444*/ 	.word	0x00000007
        /*0448*/ 	.word	0x00000000
        /*044c*/ 	.short	0x010a
        /*044e*/ 	.byte	0x3f
	.zero		1


	//   ....[61]....
        /*0450*/ 	.word	0x00005ea0
        /*0454*/ 	.word	0x00000009
        /*0458*/ 	.word	0x00000000
        /*045c*/ 	.short	0x010a
        /*045e*/ 	.byte	0x3f
	.zero		1


	//   ....[62]....
        /*0460*/ 	.word	0x00005f30
        /*0464*/ 	.word	0x00000006
        /*0468*/ 	.word	0x00000000
        /*046c*/ 	.short	0x010a
        /*046e*/ 	.byte	0x3f
	.zero		1


	//   ....[63]....
        /*0470*/ 	.word	0x00005fc0
        /*0474*/ 	.word	0x00000009
        /*0478*/ 	.word	0x00000000
        /*047c*/ 	.short	0x010a
        /*047e*/ 	.byte	0x3f
	.zero		1


	//   ....[64]....
        /*0480*/ 	.word	0x00006050
        /*0484*/ 	.word	0x00000006
        /*0488*/ 	.word	0x00000000
        /*048c*/ 	.short	0x010a
        /*048e*/ 	.byte	0x3f
	.zero		1


	//   ....[65]....
        /*0490*/ 	.word	0x000060e0
        /*0494*/ 	.word	0x00000009
        /*0498*/ 	.word	0x00000000
        /*049c*/ 	.short	0x010a
        /*049e*/ 	.byte	0x3f
	.zero		1


	//   ....[66]....
        /*04a0*/ 	.word	0x00006170
        /*04a4*/ 	.word	0x00000006
        /*04a8*/ 	.word	0x00000000
        /*04ac*/ 	.short	0x010a
        /*04ae*/ 	.byte	0x3f
	.zero		1


	//   ....[67]....
        /*04b0*/ 	.word	0x00006200
        /*04b4*/ 	.word	0x00000009
        /*04b8*/ 	.word	0x00000000
        /*04bc*/ 	.short	0x010a
        /*04be*/ 	.byte	0x3f
	.zero		1


	//   ....[68]....
        /*04c0*/ 	.word	0x00006290
        /*04c4*/ 	.word	0x00000006
        /*04c8*/ 	.word	0x00000000
        /*04cc*/ 	.short	0x010a
        /*04ce*/ 	.byte	0x3f
	.zero		1


	//   ....[69]....
        /*04d0*/ 	.word	0x00006320
        /*04d4*/ 	.word	0x00000009
        /*04d8*/ 	.word	0x00000000
        /*04dc*/ 	.short	0x010a
        /*04de*/ 	.byte	0x3f
	.zero		1


	//   ....[70]....
        /*04e0*/ 	.word	0x000063b0
        /*04e4*/ 	.word	0x00000006
        /*04e8*/ 	.word	0x00000000
        /*04ec*/ 	.short	0x010a
        /*04ee*/ 	.byte	0x3f
	.zero		1


	//   ....[71]....
        /*04f0*/ 	.word	0x00006440
        /*04f4*/ 	.word	0x00000009
        /*04f8*/ 	.word	0x00000000
        /*04fc*/ 	.short	0x010a
        /*04fe*/ 	.byte	0x3f
	.zero		1


	//   ....[72]....
        /*0500*/ 	.word	0x000064d0
        /*0504*/ 	.word	0x00000006
        /*0508*/ 	.word	0x00000000
        /*050c*/ 	.short	0x010a
        /*050e*/ 	.byte	0x3f
	.zero		1


	//   ....[73]....
        /*0510*/ 	.word	0x00006560
        /*0514*/ 	.word	0x00000009
        /*0518*/ 	.word	0x00000000
        /*051c*/ 	.short	0x010a
        /*051e*/ 	.byte	0x3f
	.zero		1


	//   ....[74]....
        /*0520*/ 	.word	0x000065f0
        /*0524*/ 	.word	0x00000006
        /*0528*/ 	.word	0x00000000
        /*052c*/ 	.short	0x010a
        /*052e*/ 	.byte	0x3f
	.zero		1


	//   ....[75]....
        /*0530*/ 	.word	0x00006680
        /*0534*/ 	.word	0x00000009
        /*0538*/ 	.word	0x00000000
        /*053c*/ 	.short	0x010a
        /*053e*/ 	.byte	0x3f
	.zero		1


	//   ....[76]....
        /*0540*/ 	.word	0x00006710
        /*0544*/ 	.word	0x00000006
        /*0548*/ 	.word	0x00000000
        /*054c*/ 	.short	0x010a
        /*054e*/ 	.byte	0x3f
	.zero		1


	//   ....[77]....
        /*0550*/ 	.word	0x000067a0
        /*0554*/ 	.word	0x00000009
        /*0558*/ 	.word	0x00000000
        /*055c*/ 	.short	0x010a
        /*055e*/ 	.byte	0x3f
	.zero		1


	//   ....[78]....
        /*0560*/ 	.word	0x00006830
        /*0564*/ 	.word	0x00000006
        /*0568*/ 	.word	0x00000000
        /*056c*/ 	.short	0x010a
        /*056e*/ 	.byte	0x3f
	.zero		1


	//   ....[79]....
        /*0570*/ 	.word	0x000068c0
        /*0574*/ 	.word	0x00000009
        /*0578*/ 	.word	0x00000000
        /*057c*/ 	.short	0x010a
        /*057e*/ 	.byte	0x3f
	.zero		1


	//   ....[80]....
        /*0580*/ 	.word	0x00006950
        /*0584*/ 	.word	0x00000006
        /*0588*/ 	.word	0x00000000
        /*058c*/ 	.short	0x010a
        /*058e*/ 	.byte	0x3f
	.zero		1


	//   ....[81]....
        /*0590*/ 	.word	0x000069e0
        /*0594*/ 	.word	0x00000009
        /*0598*/ 	.word	0x00000000
        /*059c*/ 	.short	0x010a
        /*059e*/ 	.byte	0x3f
	.zero		1


	//   ....[82]....
        /*05a0*/ 	.word	0x00006a70
        /*05a4*/ 	.word	0x00000006
        /*05a8*/ 	.word	0x00000000
        /*05ac*/ 	.short	0x010a
        /*05ae*/ 	.byte	0x3f
	.zero		1


	//   ....[83]....
        /*05b0*/ 	.word	0x00006b00
        /*05b4*/ 	.word	0x00000009
        /*05b8*/ 	.word	0x00000000
        /*05bc*/ 	.short	0x010a
        /*05be*/ 	.byte	0x3f
	.zero		1


	//   ....[84]....
        /*05c0*/ 	.word	0x00006b90
        /*05c4*/ 	.word	0x00000003
        /*05c8*/ 	.word	0x00000000
        /*05cc*/ 	.short	0x010a
        /*05ce*/ 	.byte	0x3f
	.zero		1


	//   ....[85]....
        /*05d0*/ 	.word	0x00006bf0
        /*05d4*/ 	.word	0x00000003
        /*05d8*/ 	.word	0x00000000
        /*05dc*/ 	.short	0x010a
        /*05de*/ 	.byte	0x3f
	.zero		1


	//   ....[86]....
        /*05e0*/ 	.word	0x00006c50
        /*05e4*/ 	.word	0x00000005
        /*05e8*/ 	.word	0x00000000
        /*05ec*/ 	.short	0x010a
        /*05ee*/ 	.byte	0x3f
	.zero		1


	//   ....[87]....
        /*05f0*/ 	.word	0x00006d20
        /*05f4*/ 	.word	0x0000000e
        /*05f8*/ 	.word	0x000000c8
        /*05fc*/ 	.short	0x010a
        /*05fe*/ 	.byte	0x3f
	.zero		1


	//   ....[88]....
        /*0600*/ 	.word	0x00006df0
        /*0604*/ 	.word	0x00000007
        /*0608*/ 	.word	0x00000000
        /*060c*/ 	.short	0x010a
        /*060e*/ 	.byte	0x3f
	.zero		1


	//   ....[89]....
        /*0610*/ 	.word	0x00006e40
        /*0614*/ 	.word	0x00000009
        /*0618*/ 	.word	0x00000000
        /*061c*/ 	.short	0x010a
        /*061e*/ 	.byte	0x3f
	.zero		1


	//   ....[90]....
        /*0620*/ 	.word	0x00006e90
        /*0624*/ 	.word	0x00000006
        /*0628*/ 	.word	0x00000000
        /*062c*/ 	.short	0x010a
        /*062e*/ 	.byte	0x3f
	.zero		1


	//   ....[91]....
        /*0630*/ 	.word	0x00006ee0
        /*0634*/ 	.word	0x00000009
        /*0638*/ 	.word	0x00000000
        /*063c*/ 	.short	0x010a
        /*063e*/ 	.byte	0x3f
	.zero		1


	//   ....[92]....
        /*0640*/ 	.word	0x00006f30
        /*0644*/ 	.word	0x00000006
        /*0648*/ 	.word	0x00000000
        /*064c*/ 	.short	0x010a
        /*064e*/ 	.byte	0x3f
	.zero		1


	//   ....[93]....
        /*0650*/ 	.word	0x00006f80
        /*0654*/ 	.word	0x00000009
        /*0658*/ 	.word	0x00000000
        /*065c*/ 	.short	0x010a
        /*065e*/ 	.byte	0x3f
	.zero		1


	//   ....[94]....
        /*0660*/ 	.word	0x00006fd0
        /*0664*/ 	.word	0x00000006
        /*0668*/ 	.word	0x00000000
        /*066c*/ 	.short	0x010a
        /*066e*/ 	.byte	0x3f
	.zero		1


	//   ....[95]....
        /*0670*/ 	.word	0x00007020
        /*0674*/ 	.word	0x00000009
        /*0678*/ 	.word	0x00000000
        /*067c*/ 	.short	0x010a
        /*067e*/ 	.byte	0x3f
	.zero		1


	//   ....[96]....
        /*0680*/ 	.word	0x00007070
        /*0684*/ 	.word	0x00000006
        /*0688*/ 	.word	0x00000000
        /*068c*/ 	.short	0x010a
        /*068e*/ 	.byte	0x3f
	.zero		1


	//   ....[97]....
        /*0690*/ 	.word	0x000070c0
        /*0694*/ 	.word	0x00000009
        /*0698*/ 	.word	0x00000000
        /*069c*/ 	.short	0x010a
        /*069e*/ 	.byte	0x3f
	.zero		1


	//   ....[98]....
        /*06a0*/ 	.word	0x00007110
        /*06a4*/ 	.word	0x00000006
        /*06a8*/ 	.word	0x00000000
        /*06ac*/ 	.short	0x010a
        /*06ae*/ 	.byte	0x3f
	.zero		1


	//   ....[99]....
        /*06b0*/ 	.word	0x00007160
        /*06b4*/ 	.word	0x00000009
        /*06b8*/ 	.word	0x00000000
        /*06bc*/ 	.short	0x010a
        /*06be*/ 	.byte	0x3f
	.zero		1


	//   ....[100]....
        /*06c0*/ 	.word	0x000071b0
        /*06c4*/ 	.word	0x00000006
        /*06c8*/ 	.word	0x00000000
        /*06cc*/ 	.short	0x010a
        /*06ce*/ 	.byte	0x3f
	.zero		1


	//   ....[101]....
        /*06d0*/ 	.word	0x00007200
        /*06d4*/ 	.word	0x00000009
        /*06d8*/ 	.word	0x00000000
        /*06dc*/ 	.short	0x010a
        /*06de*/ 	.byte	0x3f
	.zero		1


	//   ....[102]....
        /*06e0*/ 	.word	0x00007250
        /*06e4*/ 	.word	0x00000006
        /*06e8*/ 	.word	0x00000000
        /*06ec*/ 	.short	0x010a
        /*06ee*/ 	.byte	0x3f
	.zero		1


	//   ....[103]....
        /*06f0*/ 	.word	0x000072a0
        /*06f4*/ 	.word	0x00000009
        /*06f8*/ 	.word	0x00000000
        /*06fc*/ 	.short	0x010a
        /*06fe*/ 	.byte	0x3f
	.zero		1


	//   ....[104]....
        /*0700*/ 	.word	0x000072f0
        /*0704*/ 	.word	0x00000006
        /*0708*/ 	.word	0x00000000
        /*070c*/ 	.short	0x010a
        /*070e*/ 	.byte	0x3f
	.zero		1


	//   ....[105]....
        /*0710*/ 	.word	0x00007340
        /*0714*/ 	.word	0x00000009
        /*0718*/ 	.word	0x00000000
        /*071c*/ 	.short	0x010a
        /*071e*/ 	.byte	0x3f
	.zero		1


	//   ....[106]....
        /*0720*/ 	.word	0x00007390
        /*0724*/ 	.word	0x00000006
        /*0728*/ 	.word	0x00000000
        /*072c*/ 	.short	0x010a
        /*072e*/ 	.byte	0x3f
	.zero		1


	//   ....[107]....
        /*0730*/ 	.word	0x000073e0
        /*0734*/ 	.word	0x00000009
        /*0738*/ 	.word	0x00000000
        /*073c*/ 	.short	0x010a
        /*073e*/ 	.byte	0x3f
	.zero		1


	//   ....[108]....
        /*0740*/ 	.word	0x00007430
        /*0744*/ 	.word	0x00000006
        /*0748*/ 	.word	0x00000000
        /*074c*/ 	.short	0x010a
        /*074e*/ 	.byte	0x3f
	.zero		1


	//   ....[109]....
        /*0750*/ 	.word	0x00007480
        /*0754*/ 	.word	0x00000009
        /*0758*/ 	.word	0x00000000
        /*075c*/ 	.short	0x010a
        /*075e*/ 	.byte	0x3f
	.zero		1


	//   ....[110]....
        /*0760*/ 	.word	0x000074d0
        /*0764*/ 	.word	0x00000006
        /*0768*/ 	.word	0x00000000
        /*076c*/ 	.short	0x010a
        /*076e*/ 	.byte	0x3f
	.zero		1


	//   ....[111]....
        /*0770*/ 	.word	0x00007520
        /*0774*/ 	.word	0x00000009
        /*0778*/ 	.word	0x00000000
        /*077c*/ 	.short	0x010a
        /*077e*/ 	.byte	0x3f
	.zero		1


	//----- nvinfo : EIATTR_NUM_MBARRIERS
	.align		4
.L_35:
        /*0780*/ 	.byte	0x03, 0x38
        /*0782*/ 	.short	0x0034


	//----- nvinfo : EIATTR_EXIT_INSTR_OFFSETS
	.align		4
        /*0784*/ 	.byte	0x04, 0x1c
        /*0786*/ 	.short	(.L_37 - .L_36)


	//   ....[0]....
.L_36:
        /*0788*/ 	.word	0x000008b0


	//   ....[1]....
        /*078c*/ 	.word	0x00001170


	//   ....[2]....
        /*0790*/ 	.word	0x000049e0


	//   ....[3]....
        /*0794*/ 	.word	0x00005010


	//   ....[4]....
        /*0798*/ 	.word	0x00006be0


	//----- nvinfo : EIATTR_MAX_THREADS
	.align		4
.L_37:
        /*079c*/ 	.byte	0x04, 0x05
        /*079e*/ 	.short	(.L_39 - .L_38)
.L_38:
        /*07a0*/ 	.word	0x00000180
        /*07a4*/ 	.word	0x00000001
        /*07a8*/ 	.word	0x00000001


	//----- nvinfo : EIATTR_CRS_STACK_SIZE
	.align		4
.L_39:
        /*07ac*/ 	.byte	0x04, 0x1e
        /*07ae*/ 	.short	(.L_41 - .L_40)
.L_40:
        /*07b0*/ 	.word	0x00000000


	//----- nvinfo : EIATTR_CBANK_PARAM_SIZE
	.align		4
.L_41:
        /*07b4*/ 	.byte	0x03, 0x19
        /*07b6*/ 	.short	0x0470


	//----- nvinfo : EIATTR_PARAM_CBANK
	.align		4
        /*07b8*/ 	.byte	0x04, 0x0a
        /*07ba*/ 	.short	(.L_43 - .L_42)
	.align		4
.L_42:
        /*07bc*/ 	.word	index@(.nv.constant0._ZN7cutlass13device_kernelINS_4gemm6kernel13GemmUniversalIN4cute5tupleIJiiiiEEENS1_10collective13CollectiveMmaINS1_34MainloopSm90TmaGmmaWarpSpecializedILi25ENS5_IJNS4_1CILi1EEESB_SB_EEENS1_35KernelTmaWarpSpecializedCooperativeEEENS5_IJNSA_ILi256EEENSA_ILi32EEENSA_ILi16EEEEEENS_6half_tENS5_IJlSB_lEEESJ_SK_NS4_8TiledMMAINS4_8MMA_AtomIJNS4_4SM904GMMA25MMA_64x32x16_F32F16F16_SSILNSO_5MajorE0ELSQ_0ELNSO_7ScaleInE1ELSR_1EEEEEENS4_6LayoutINS5_IJNSA_ILi2EEESB_SB_EEENS5_IJSB_NSA_ILi0EEESX_EEEEENS5_IJNS4_10UnderscoreES10_S10_EEEEENS4_13SM90_TMA_LOADENS4_14ComposedLayoutINS4_7SwizzleILi1ELi4ELi3EEENS4_18smem_ptr_flag_bitsILi16EEENSU_INS5_IJNSA_ILi8EEESH_EEENS5_IJSH_SB_EEEEEEEvNS4_8identityES13_S1D_vS1E_EENS_8epilogue10collective6detail29Sm90TmaWarpSpecializedAdapterINS1H_15DefaultEpilogueISJ_SK_SK_NS1G_6thread17LinearCombinationISJ_Li1EffLNS1L_9ScaleType4KindE0ELNS_15FloatRoundStyleE2ESJ_EENS1_15EpilogueDefaultEEEEEvvEEEEvNT_6ParamsE)
        /*07c0*/ 	.short	0x0210
        /*07c2*/ 	.short	0x0470


	//----- nvinfo : EIATTR_SW_WAR
	.align		4
.L_43:
        /*07c4*/ 	.byte	0x04, 0x36
        /*07c6*/ 	.short	(.L_45 - .L_44)
.L_44:
        /*07c8*/ 	.word	0x00000008
.L_45:


//--------------------- .nv.callgraph             --------------------------
	.section	.nv.callgraph,"",@"SHT_CUDA_CALLGRAPH"
	.align	4
	.sectionentsize	8
	.align		4
        /*0000*/ 	.word	0x00000000
	.align		4
        /*0004*/ 	.word	0xffffffff
	.align		4
        /*0008*/ 	.word	index@(_ZN7cutlass13device_kernelINS_4gemm6kernel13GemmUniversalIN4cute5tupleIJiiiiEEENS1_10collective13CollectiveMmaINS1_34MainloopSm90TmaGmmaWarpSpecializedILi25ENS5_IJNS4_1CILi1EEESB_SB_EEENS1_35KernelTmaWarpSpecializedCooperativeEEENS5_IJNSA_ILi256EEENSA_ILi32EEENSA_ILi16EEEEEENS_6half_tENS5_IJlSB_lEEESJ_SK_NS4_8TiledMMAINS4_8MMA_AtomIJNS4_4SM904GMMA25MMA_64x32x16_F32F16F16_SSILNSO_5MajorE0ELSQ_0ELNSO_7ScaleInE1ELSR_1EEEEEENS4_6LayoutINS5_IJNSA_ILi2EEESB_SB_EEENS5_IJSB_NSA_ILi0EEESX_EEEEENS5_IJNS4_10UnderscoreES10_S10_EEEEENS4_13SM90_TMA_LOADENS4_14ComposedLayoutINS4_7SwizzleILi1ELi4ELi3EEENS4_18smem_ptr_flag_bitsILi16EEENSU_INS5_IJNSA_ILi8EEESH_EEENS5_IJSH_SB_EEEEEEEvNS4_8identityES13_S1D_vS1E_EENS_8epilogue10collective6detail29Sm90TmaWarpSpecializedAdapterINS1H_15DefaultEpilogueISJ_SK_SK_NS1G_6thread17LinearCombinationISJ_Li1EffLNS1L_9ScaleType4KindE0ELNS_15FloatRoundStyleE2ESJ_EENS1_15EpilogueDefaultEEEEEvvEEEEvNT_6ParamsE)
	.align		4
        /*000c*/ 	.word	index@(__assertfail)
	.align		4
        /*0010*/ 	.word	0x00000000
	.align		4
        /*0014*/ 	.word	0xfffffffe
	.align		4
        /*0018*/ 	.word	0x00000000
	.align		4
        /*001c*/ 	.word	0xfffffffd
	.align		4
        /*0020*/ 	.word	0x00000000
	.align		4
        /*0024*/ 	.word	0xfffffffc


//--------------------- .nv.constant4             --------------------------
	.section	.nv.constant4,"a",@progbits
	.align	8
	.align		8
.nv.constant4:
        /*0000*/ 	.dword	__assertfail
	.align		8
        /*0008*/ 	.dword	__unnamed_1
	.align		8
        /*0010*/ 	.dword	_ZN40_INTERNAL_c71c774c_4_k_cu_811e48ec_122214cuda3std3__45__cpo5beginE
	.align		8
        /*0018*/ 	.dword	_ZN40_INTERNAL_c71c774c_4_k_cu_811e48ec_122214cuda3std3__45__cpo3endE
	.align		8
        /*0020*/ 	.dword	_ZN40_INTERNAL_c71c774c_4_k_cu_811e48ec_122214cuda3std3__45__cpo6cbeginE
	.align		8
        /*0028*/ 	.dword	_ZN40_INTERNAL_c71c774c_4_k_cu_811e48ec_122214cuda3std3__45__cpo4cendE
	.align		8
        /*0030*/ 	.dword	_ZN40_INTERNAL_c71c774c_4_k_cu_811e48ec_122214cuda3std3__442_GLOBAL__N__c71c774c_4_k_cu_811e48ec_122216ignoreE
	.align		8
        /*0038*/ 	.dword	_ZN40_INTERNAL_c71c774c_4_k_cu_811e48ec_122214cuda3std3__419piecewise_constructE
	.align		8
        /*0040*/ 	.dword	_ZN40_INTERNAL_c71c774c_4_k_cu_811e48ec_122214cuda3std3__48in_placeE
	.align		8
        /*0048*/ 	.dword	_ZN40_INTERNAL_c71c774c_4_k_cu_811e48ec_122214cuda3std6ranges3__45__cpo4swapE
	.align		8
        /*0050*/ 	.dword	_ZN40_INTERNAL_c71c774c_4_k_cu_811e48ec_122214cuda3std6ranges3__45__cpo9iter_moveE
	.align		8
        /*0058*/ 	.dword	_ZN40_INTERNAL_c71c774c_4_k_cu_811e48ec_122214cute7productE
	.align		8
        /*0060*/ 	.dword	_ZN40_INTERNAL_c71c774c_4_k_cu_811e48ec_122214cute1_E
	.align		8
        /*0068*/ 	.dword	$str$22
	.align		8
        /*0070*/ 	.dword	$str$23


//--------------------- .text._ZN7cutlass13device_kernelINS_4gemm6kernel13GemmUniversalIN4cute5tupleIJiiiiEEENS1_10collective13CollectiveMmaINS1_34MainloopSm90TmaGmmaWarpSpecializedILi25ENS5_IJNS4_1CILi1EEESB_SB_EEENS1_35KernelTmaWarpSpecializedCooperativeEEENS5_IJNSA_ILi256EEENSA_ILi32EEENSA_ILi16EEEEEENS_6half_tENS5_IJlSB_lEEESJ_SK_NS4_8TiledMMAINS4_8MMA_AtomIJNS4_4SM904GMMA25MMA_64x32x16_F32F16F16_SSILNSO_5MajorE0ELSQ_0ELNSO_7ScaleInE1ELSR_1EEEEEENS4_6LayoutINS5_IJNSA_ILi2EEESB_SB_EEENS5_IJSB_NSA_ILi0EEESX_EEEEENS5_IJNS4_10UnderscoreES10_S10_EEEEENS4_13SM90_TMA_LOADENS4_14ComposedLayoutINS4_7SwizzleILi1ELi4ELi3EEENS4_18smem_ptr_flag_bitsILi16EEENSU_INS5_IJNSA_ILi8EEESH_EEENS5_IJSH_SB_EEEEEEEvNS4_8identityES13_S1D_vS1E_EENS_8epilogue10collective6detail29Sm90TmaWarpSpecializedAdapterINS1H_15DefaultEpilogueISJ_SK_SK_NS1G_6thread17LinearCombinationISJ_Li1EffLNS1L_9ScaleType4KindE0ELNS_15FloatRoundStyleE2ESJ_EENS1_15EpilogueDefaultEEEEEvvEEEEvNT_6ParamsE --------------------------
	.section	.text._ZN7cutlass13device_kernelINS_4gemm6kernel13GemmUniversalIN4cute5tupleIJiiiiEEENS1_10collective13CollectiveMmaINS1_34MainloopSm90TmaGmmaWarpSpecializedILi25ENS5_IJNS4_1CILi1EEESB_SB_EEENS1_35KernelTmaWarpSpecializedCooperativeEEENS5_IJNSA_ILi256EEENSA_ILi32EEENSA_ILi16EEEEEENS_6half_tENS5_IJlSB_lEEESJ_SK_NS4_8TiledMMAINS4_8MMA_AtomIJNS4_4SM904GMMA25MMA_64x32x16_F32F16F16_SSILNSO_5MajorE0ELSQ_0ELNSO_7ScaleInE1ELSR_1EEEEEENS4_6LayoutINS5_IJNSA_ILi2EEESB_SB_EEENS5_IJSB_NSA_ILi0EEESX_EEEEENS5_IJNS4_10UnderscoreES10_S10_EEEEENS4_13SM90_TMA_LOADENS4_14ComposedLayoutINS4_7SwizzleILi1ELi4ELi3EEENS4_18smem_ptr_flag_bitsILi16EEENSU_INS5_IJNSA_ILi8EEESH_EEENS5_IJSH_SB_EEEEEEEvNS4_8identityES13_S1D_vS1E_EENS_8epilogue10collective6detail29Sm90TmaWarpSpecializedAdapterINS1H_15DefaultEpilogueISJ_SK_SK_NS1G_6thread17LinearCombinationISJ_Li1EffLNS1L_9ScaleType4KindE0ELNS_15FloatRoundStyleE2ESJ_EENS1_15EpilogueDefaultEEEEEvvEEEEvNT_6ParamsE,"ax",@progbits
	.align	128
.text._ZN7cutlass13device_kernelINS_4gemm6kernel13GemmUniversalIN4cute5tupleIJiiiiEEENS1_10collective13CollectiveMmaINS1_34MainloopSm90TmaGmmaWarpSpecializedILi25ENS5_IJNS4_1CILi1EEESB_SB_EEENS1_35KernelTmaWarpSpecializedCooperativeEEENS5_IJNSA_ILi256EEENSA_ILi32EEENSA_ILi16EEEEEENS_6half_tENS5_IJlSB_lEEESJ_SK_NS4_8TiledMMAINS4_8MMA_AtomIJNS4_4SM904GMMA25MMA_64x32x16_F32F16F16_SSILNSO_5MajorE0ELSQ_0ELNSO_7ScaleInE1ELSR_1EEEEEENS4_6LayoutINS5_IJNSA_ILi2EEESB_SB_EEENS5_IJSB_NSA_ILi0EEESX_EEEEENS5_IJNS4_10UnderscoreES10_S10_EEEEENS4_13SM90_TMA_LOADENS4_14ComposedLayoutINS4_7SwizzleILi1ELi4ELi3EEENS4_18smem_ptr_flag_bitsILi16EEENSU_INS5_IJNSA_ILi8EEESH_EEENS5_IJSH_SB_EEEEEEEvNS4_8identityES13_S1D_vS1E_EENS_8epilogue10collective6detail29Sm90TmaWarpSpecializedAdapterINS1H_15DefaultEpilogueISJ_SK_SK_NS1G_6thread17LinearCombinationISJ_Li1EffLNS1L_9ScaleType4KindE0ELNS_15FloatRoundStyleE2ESJ_EENS1_15EpilogueDefaultEEEEEvvEEEEvNT_6ParamsE:
        .type           _ZN7cutlass13device_kernelINS_4gemm6kernel13GemmUniversalIN4cute5tupleIJiiiiEEENS1_10collective13CollectiveMmaINS1_34MainloopSm90TmaGmmaWarpSpecializedILi25ENS5_IJNS4_1CILi1EEESB_SB_EEENS1_35KernelTmaWarpSpecializedCooperativeEEENS5_IJNSA_ILi256EEENSA_ILi32EEENSA_ILi16EEEEEENS_6half_tENS5_IJlSB_lEEESJ_SK_NS4_8TiledMMAINS4_8MMA_AtomIJNS4_4SM904GMMA25MMA_64x32x16_F32F16F16_SSILNSO_5MajorE0ELSQ_0ELNSO_7ScaleInE1ELSR_1EEEEEENS4_6LayoutINS5_IJNSA_ILi2EEESB_SB_EEENS5_IJSB_NSA_ILi0EEESX_EEEEENS5_IJNS4_10UnderscoreES10_S10_EEEEENS4_13SM90_TMA_LOADENS4_14ComposedLayoutINS4_7SwizzleILi1ELi4ELi3EEENS4_18smem_ptr_flag_bitsILi16EEENSU_INS5_IJNSA_ILi8EEESH_EEENS5_IJSH_SB_EEEEEEEvNS4_8identityES13_S1D_vS1E_EENS_8epilogue10collective6detail29Sm90TmaWarpSpecializedAdapterINS1H_15DefaultEpilogueISJ_SK_SK_NS1G_6thread17LinearCombinationISJ_Li1EffLNS1L_9ScaleType4KindE0ELNS_15FloatRoundStyleE2ESJ_EENS1_15EpilogueDefaultEEEEEvvEEEEvNT_6ParamsE,@function
        .size           _ZN7cutlass13device_kernelINS_4gemm6kernel13GemmUniversalIN4cute5tupleIJiiiiEEENS1_10collective13CollectiveMmaINS1_34MainloopSm90TmaGmmaWarpSpecializedILi25ENS5_IJNS4_1CILi1EEESB_SB_EEENS1_35KernelTmaWarpSpecializedCooperativeEEENS5_IJNSA_ILi256EEENSA_ILi32EEENSA_ILi16EEEEEENS_6half_tENS5_IJlSB_lEEESJ_SK_NS4_8TiledMMAINS4_8MMA_AtomIJNS4_4SM904GMMA25MMA_64x32x16_F32F16F16_SSILNSO_5MajorE0ELSQ_0ELNSO_7ScaleInE1ELSR_1EEEEEENS4_6LayoutINS5_IJNSA_ILi2EEESB_SB_EEENS5_IJSB_NSA_ILi0EEESX_EEEEENS5_IJNS4_10UnderscoreES10_S10_EEEEENS4_13SM90_TMA_LOADENS4_14ComposedLayoutINS4_7SwizzleILi1ELi4ELi3EEENS4_18smem_ptr_flag_bitsILi16EEENSU_INS5_IJNSA_ILi8EEESH_EEENS5_IJSH_SB_EEEEEEEvNS4_8identityES13_S1D_vS1E_EENS_8epilogue10collective6detail29Sm90TmaWarpSpecializedAdapterINS1H_15DefaultEpilogueISJ_SK_SK_NS1G_6thread17LinearCombinationISJ_Li1EffLNS1L_9ScaleType4KindE0ELNS_15FloatRoundStyleE2ESJ_EENS1_15EpilogueDefaultEEEEEvvEEEEvNT_6ParamsE,(.L_x_171 - _ZN7cutlass13device_kernelINS_4gemm6kernel13GemmUniversalIN4cute5tupleIJiiiiEEENS1_10collective13CollectiveMmaINS1_34MainloopSm90TmaGmmaWarpSpecializedILi25ENS5_IJNS4_1CILi1EEESB_SB_EEENS1_35KernelTmaWarpSpecializedCooperativeEEENS5_IJNSA_ILi256EEENSA_ILi32EEENSA_ILi16EEEEEENS_6half_tENS5_IJlSB_lEEESJ_SK_NS4_8TiledMMAINS4_8MMA_AtomIJNS4_4SM904GMMA25MMA_64x32x16_F32F16F16_SSILNSO_5MajorE0ELSQ_0ELNSO_7ScaleInE1ELSR_1EEEEEENS4_6LayoutINS5_IJNSA_ILi2EEESB_SB_EEENS5_IJSB_NSA_ILi0EEESX_EEEEENS5_IJNS4_10UnderscoreES10_S10_EEEEENS4_13SM90_TMA_LOADENS4_14ComposedLayoutINS4_7SwizzleILi1ELi4ELi3EEENS4_18smem_ptr_flag_bitsILi16EEENSU_INS5_IJNSA_ILi8EEESH_EEENS5_IJSH_SB_EEEEEEEvNS4_8identityES13_S1D_vS1E_EENS_8epilogue10collective6detail29Sm90TmaWarpSpecializedAdapterINS1H_15DefaultEpilogueISJ_SK_SK_NS1G_6thread17LinearCombinationISJ_Li1EffLNS1L_9ScaleType4KindE0ELNS_15FloatRoundStyleE2ESJ_EENS1_15EpilogueDefaultEEEEEvvEEEEvNT_6ParamsE)
        .other          _ZN7cutlass13device_kernelINS_4gemm6kernel13GemmUniversalIN4cute5tupleIJiiiiEEENS1_10collective13CollectiveMmaINS1_34MainloopSm90TmaGmmaWarpSpecializedILi25ENS5_IJNS4_1CILi1EEESB_SB_EEENS1_35KernelTmaWarpSpecializedCooperativeEEENS5_IJNSA_ILi256EEENSA_ILi32EEENSA_ILi16EEEEEENS_6half_tENS5_IJlSB_lEEESJ_SK_NS4_8TiledMMAINS4_8MMA_AtomIJNS4_4SM904GMMA25MMA_64x32x16_F32F16F16_SSILNSO_5MajorE0ELSQ_0ELNSO_7ScaleInE1ELSR_1EEEEEENS4_6LayoutINS5_IJNSA_ILi2EEESB_SB_EEENS5_IJSB_NSA_ILi0EEESX_EEEEENS5_IJNS4_10UnderscoreES10_S10_EEEEENS4_13SM90_TMA_LOADENS4_14ComposedLayoutINS4_7SwizzleILi1ELi4ELi3EEENS4_18smem_ptr_flag_bitsILi16EEENSU_INS5_IJNSA_ILi8EEESH_EEENS5_IJSH_SB_EEEEEEEvNS4_8identityES13_S1D_vS1E_EENS_8epilogue10collective6detail29Sm90TmaWarpSpecializedAdapterINS1H_15DefaultEpilogueISJ_SK_SK_NS1G_6thread17LinearCombinationISJ_Li1EffLNS1L_9ScaleType4KindE0ELNS_15FloatRoundStyleE2ESJ_EENS1_15EpilogueDefaultEEEEEvvEEEEvNT_6ParamsE,@"STO_CUDA_ENTRY STV_DEFAULT"
_ZN7cutlass13device_kernelINS_4gemm6kernel13GemmUniversalIN4cute5tupleIJiiiiEEENS1_10collective13CollectiveMmaINS1_34MainloopSm90TmaGmmaWarpSpecializedILi25ENS5_IJNS4_1CILi1EEESB_SB_EEENS1_35KernelTmaWarpSpecializedCooperativeEEENS5_IJNSA_ILi256EEENSA_ILi32EEENSA_ILi16EEEEEENS_6half_tENS5_IJlSB_lEEESJ_SK_NS4_8TiledMMAINS4_8MMA_AtomIJNS4_4SM904GMMA25MMA_64x32x16_F32F16F16_SSILNSO_5MajorE0ELSQ_0ELNSO_7ScaleInE1ELSR_1EEEEEENS4_6LayoutINS5_IJNSA_ILi2EEESB_SB_EEENS5_IJSB_NSA_ILi0EEESX_EEEEENS5_IJNS4_10UnderscoreES10_S10_EEEEENS4_13SM90_TMA_LOADENS4_14ComposedLayoutINS4_7SwizzleILi1ELi4ELi3EEENS4_18smem_ptr_flag_bitsILi16EEENSU_INS5_IJNSA_ILi8EEESH_EEENS5_IJSH_SB_EEEEEEEvNS4_8identityES13_S1D_vS1E_EENS_8epilogue10collective6detail29Sm90TmaWarpSpecializedAdapterINS1H_15DefaultEpilogueISJ_SK_SK_NS1G_6thread17LinearCombinationISJ_Li1EffLNS1L_9ScaleType4KindE0ELNS_15FloatRoundStyleE2ESJ_EENS1_15EpilogueDefaultEEEEEvvEEEEvNT_6ParamsE:
[----:B------:R-:W0:Y:S01]  /*0000*/  LDC R1, c[0x0][0x28] ;  /* 0x00000a00ff017b82 */ /* 0x000e220000000800 */
[----:B------:R-:W1:Y:S01]  /*0010*/  S2R R18, SR_TID.X ;  /* 0x0000000000127919 */ /* 0x000e620000002100 */
[----:B------:R-:W-:Y:S01]  /*0020*/  ELECT P0, URZ, PT ;  /* 0x00000000003f782f */ /* 0x000fe20003800000 */
[----:B------:R-:W-:Y:S01]  /*0030*/  BSSY B0, `(.L_x_0) ;  /* 0x000000f000007945 */ /* 0x000fe20003800000 */
[--C-:B-1----:R-:W-:Y:S02]  /*0040*/  SHF.R.U32.HI R0, RZ, 0x5, R18.reuse ;  /* 0x00000005ff007819 */ /* 0x102fe40000011612 */
[----:B------:R-:W-:-:S03]  /*0050*/  SHF.R.U32.HI R22, RZ, 0x7, R18 ;  /* 0x00000007ff167819 */ /* 0x000fc60000011612 */
[----:B------:R-:W1:Y:S04]  /*0060*/  SHFL.IDX PT, R5, R0, RZ, 0x1f ;  /* 0x00001fff00057589 */ /* 0x000e6800000e0000 */
[----:B------:R2:W3:Y:S01]  /*0070*/  SHFL.IDX PT, R8, R22, RZ, 0x1f ;  /* 0x00001fff16087589 */ /* 0x0004e200000e0000 */
[----:B-1----:R-:W-:-:S13]  /*0080*/  ISETP.NE.OR P0, PT, R5, RZ, !P0 ;  /* 0x000000ff0500720c */ /* 0x002fda0004705670 */
[----:B0-23--:R-:W-:Y:S05]  /*0090*/  @P0 BRA `(.L_x_1) ;  /* 0x0000000000200947 */ /* 0x00dfea0003800000 */
[----:B------:R-:W-:Y:S02]  /*00a0*/  ULDC.64 UR4, c[0x0][0x198] ;  /* 0x0000660000047ab9 */ /* 0x000fe40000000a00 */
[----:B------:R-:W-:Y:S02]  /*00b0*/  UIADD3 UR6, UP0, UR4, 0xf0, URZ ;  /* 0x000000f004067890 */ /* 0x000fe4000ff1e03f */
[----:B------:R-:W-:Y:S02]  /*00c0*/  UIADD3 UR4, UP1, UR4, 0x1f0, URZ ;  /* 0x000001f004047890 */ /* 0x000fe4000ff3e03f */
[----:B------:R-:W-:Y:S02]  /*00d0*/  UIADD3.X UR7, URZ, UR5, URZ, UP0, !UPT ;  /* 0x000000053f077290 */ /* 0x000fe400087fe43f */
[----:B------:R-:W-:-:S07]  /*00e0*/  UIADD3.X UR5, URZ, UR5, URZ, UP1, !UPT ;  /* 0x000000053f057290 */ /* 0x000fce0008ffe43f */
[----:B------:R0:W-:Y:S02]  /*00f0*/  UTMACCTL.PF [UR6] ;  /* 0x00000000060079b9 */ /* 0x0001e40008040000 */
[----:B------:R0:W-:Y:S02]  /*0100*/  UTMACCTL.PF [UR4] ;  /* 0x00000000040079b9 */ /* 0x0001e40008040000 */
[----:B0-----:R-:W-:Y:S01]  /*0110*/  NOP ;  /* 0x0000000000007918 */ /* 0x001fe20000000000 */
.L_x_1:
[----:B------:R-:W-:Y:S05]  /*0120*/  BSYNC B0 ;  /* 0x0000000000007941 */ /* 0x000fea0003800000 */
.L_x_0:
[----:B------:R-:W0:Y:S02]  /*0130*/  SHFL.IDX PT, R2, R0, RZ, 0x1f ;  /* 0x00001fff00027589 */ /* 0x000e2400000e0000 */
[----:B0-----:R-:W-:-:S13]  /*0140*/  ISETP.NE.AND P0, PT, R2, RZ, PT ;  /* 0x000000ff0200720c */ /* 0x001fda0003f05270 */
[----:B------:R-:W-:Y:S05]  /*0150*/  @P0 BRA `(.L_x_2) ;  /* 0x00000004000c0947 */ /* 0x000fea0003800000 */
[----:B------:R-:W-:Y:S01]  /*0160*/  ELECT P0, URZ, PT ;  /* 0x00000000003f782f */ /* 0x000fe20003800000 */
[----:B------:R-:W-:-:S12]  /*0170*/  BSSY B0, `(.L_x_2) ;  /* 0x0000041000007945 */ /* 0x000fd80003800000 */
[----:B------:R-:W-:Y:S05]  /*0180*/  @!P0 BRA `(.L_x_3) ;  /* 0x0000000000fc8947 */ /* 0x000fea0003800000 */
[----:B------:R-:W0:Y:S01]  /*0190*/  S2UR UR8, SR_CgaCtaId ;  /* 0x00000000000879c3 */ /* 0x000e220000008800 */
[----:B------:R-:W-:Y:S01]  /*01a0*/  UMOV UR4, 0x400 ;  /* 0x0000040000047882 */ /* 0x000fe20000000000 */
[----:B------:R-:W-:Y:S01]  /*01b0*/  UMOV UR5, 0x1 ;  /* 0x0000000100057882 */ /* 0x000fe20000000000 */
[----:B------:R-:W-:Y:S02]  /*01c0*/  UMOV UR6, 0x100 ;  /* 0x0000010000067882 */ /* 0x000fe40000000000 */
[----:B------:R-:W-:-:S04]  /*01d0*/  UIADD3 UR6, -UR6, 0x100000, URZ ;  /* 0x0010000006067890 */ /* 0x000fc8000fffe13f */
[----:B------:R-:W-:Y:S02]  /*01e0*/  USHF.L.U32 UR7, UR6, 0xb, URZ ;  /* 0x0000000b06077899 */ /* 0x000fe4000800063f */
[----:B------:R-:W-:Y:S02]  /*01f0*/  USHF.L.U32 UR6, UR6, 0x1, URZ ;  /* 0x0000000106067899 */ /* 0x000fe4000800063f */
[----:B0-----:R-:W-:Y:S02]  /*0200*/  ULEA UR8, UR8, UR4, 0x18 ;  /* 0x0000000408087291 */ /* 0x001fe4000f8ec03f */
[----:B------:R-:W-:-:S04]  /*0210*/  UIADD3 UR4, -UR5, 0x100000, URZ ;  /* 0x0010000005047890 */ /* 0x000fc8000fffe13f */
[----:B------:R-:W-:Y:S02]  /*0220*/  USHF.L.U32 UR5, UR4, 0xb, URZ ;  /* 0x0000000b04057899 */ /* 0x000fe4000800063f */
[----:B------:R-:W-:Y:S01]  /*0230*/  USHF.L.U32 UR4, UR4, 0x1, URZ ;  /* 0x0000000104047899 */ /* 0x000fe2000800063f */
[----:B------:R-:W0:Y:S11]  /*0240*/  FENCE.VIEW.ASYNC.S ;  /* 0x00000000000073c6 */ /* 0x000e360000000000 */
[----:B0-----:R0:W1:Y:S01]  /*0250*/  SYNCS.EXCH.64 URZ, [UR8], UR4 ;  /* 0x00000004083f75b2 */ /* 0x0010620008000100 */
[----:B------:R0:W2:Y:S01]  /*0260*/  SYNCS.EXCH.64 URZ, [UR8+0xc8], UR6 ;  /* 0x0000c806083f75b2 */ /* 0x0000a20008000100 */
[----:B------:R0:W3:Y:S01]  /*0270*/  SYNCS.EXCH.64 URZ, [UR8+0x8], UR4 ;  /* 0x00000804083f75b2 */ /* 0x0000e20008000100 */
[----:B------:R0:W4:Y:S01]  /*0280*/  SYNCS.EXCH.64 URZ, [UR8+0xd0], UR6 ;  /* 0x0000d006083f75b2 */ /* 0x0001220008000100 */
[----:B------:R0:W0:Y:S01]  /*0290*/  SYNCS.EXCH.64 URZ, [UR8+0x10], UR4 ;  /* 0x00001004083f75b2 */ /* 0x0000220008000100 */
        /* <DEDUP_REMOVED lines=45> */
[----:B-1234-:R-:W-:Y:S01]  /*0570*/  NOP ;  /* 0x0000000000007918 */ /* 0x01efe20000000000 */
.L_x_3:
[----:B0-----:R-:W-:Y:S05]  /*0580*/  BSYNC B0 ;  /* 0x0000000000007941 */ /* 0x001fea0003800000 */
.L_x_2:
[----:B------:R-:W0:Y:S01]  /*0590*/  SHFL.IDX PT, R0, R0, RZ, 0x1f ;  /* 0x00001fff00007589 */ /* 0x000e2200000e0000 */
[----:B------:R-:W-:Y:S01]  /*05a0*/  ELECT P0, URZ, PT ;  /* 0x00000000003f782f */ /* 0x000fe20003800000 */
[----:B------:R-:W1:Y:S01]  /*05b0*/  LDC R2, c[0x0][0x65c] ;  /* 0x00019700ff027b82 */ /* 0x000e620000000800 */
[----:B------:R-:W-:Y:S01]  /*05c0*/  SHF.R.S32.HI R6, RZ, 0x1f, R5 ;  /* 0x0000001fff067819 */ /* 0x000fe20000011405 */
[----:B------:R-:W2:Y:S01]  /*05d0*/  S2R R3, SR_CTAID.Y ;  /* 0x0000000000037919 */ /* 0x000ea20000002600 */
[----:B------:R-:W-:Y:S01]  /*05e0*/  UMOV UR4, 0x20 ;  /* 0x0000002000047882 */ /* 0x000fe20000000000 */
[----:B------:R-:W-:Y:S01]  /*05f0*/  ISETP.NE.AND P2, PT, R8, RZ, PT ;  /* 0x000000ff0800720c */ /* 0x000fe20003f45270 */
[----:B------:R-:W-:Y:S01]  /*0600*/  NOP ;  /* 0x0000000000007918 */ /* 0x000fe20000000000 */
[----:B------:R-:W3:Y:S01]  /*0610*/  S2R R4, SR_CTAID.X ;  /* 0x0000000000047919 */ /* 0x000ee20000002500 */
[----:B------:R-:W-:Y:S01]  /*0620*/  LEA.HI R6, R6, R5, RZ, 0x2 ;  /* 0x0000000506067211 */ /* 0x000fe200078f10ff */
[----:B------:R-:W-:Y:S01]  /*0630*/  NOP ;  /* 0x0000000000007918 */ /* 0x000fe20000000000 */
[----:B0-----:R-:W-:-:S02]  /*0640*/  ISETP.NE.OR P0, PT, R0, RZ, !P0 ;  /* 0x000000ff0000720c */ /* 0x001fc40004705670 */
[----:B-1----:R-:W-:-:S04]  /*0650*/  ISETP.NE.AND P3, PT, R2, 0x1, PT ;  /* 0x000000010200780c */ /* 0x002fc80003f65270 */
[----:B------:R-:W-:Y:S02]  /*0660*/  P2R R0, PR, RZ, 0x8 ;  /* 0x00000008ff007803 */ /* 0x000fe40000000000 */
[----:B------:R-:W-:-:S05]  /*0670*/  LOP3.LUT R0, R6, 0xfffffffc, RZ, 0xc0, !PT ;  /* 0xfffffffc06007812 */ /* 0x000fca00078ec0ff */
[----:B------:R-:W-:Y:S01]  /*0680*/  VOTEU.ALL UP0, P0 ;  /* 0x00000000003f7886 */ /* 0x000fe20000000000 */
[----:B------:R-:W-:Y:S01]  /*0690*/  IMAD.IADD R0, R5, 0x1, -R0 ;  /* 0x0000000105007824 */ /* 0x000fe200078e0a00 */
[----:B------:R-:W3:Y:S01]  /*06a0*/  @P3 LDC R17, c[0x0][0x10] ;  /* 0x00000400ff113b82 */ /* 0x000ee20000000800 */
[----:B------:R-:W-:Y:S01]  /*06b0*/  VOTEU.ALL UP1, P0 ;  /* 0x00000000003f7886 */ /* 0x000fe20000020000 */
[----:B--2---:R-:W-:Y:S01]  /*06c0*/  @P3 IMAD.MOV.U32 R6, RZ, RZ, R3 ;  /* 0x000000ffff063224 */ /* 0x004fe200078e0003 */
[----:B------:R-:W-:Y:S01]  /*06d0*/  @!UP0 UMOV UR6, 0x400 ;  /* 0x0000040000068882 */ /* 0x000fe20000000000 */
[----:B------:R-:W-:-:S04]  /*06e0*/  @!UP0 UIADD3 UR4, -UR4, 0x100000, URZ ;  /* 0x0010000004048890 */ /* 0x000fc8000fffe13f */
[----:B------:R-:W-:Y:S02]  /*06f0*/  @!UP0 USHF.L.U32 UR5, UR4, 0xb, URZ ;  /* 0x0000000b04058899 */ /* 0x000fe4000800063f */
[----:B------:R-:W-:Y:S01]  /*0700*/  @!UP0 USHF.L.U32 UR4, UR4, 0x1, URZ ;  /* 0x0000000104048899 */ /* 0x000fe2000800063f */
[----:B------:R-:W-:Y:S02]  /*0710*/  @P3 IMAD.MOV.U32 R7, RZ, RZ, RZ ;  /* 0x000000ffff073224 */ /* 0x000fe400078e00ff */
[----:B------:R-:W-:Y:S01]  /*0720*/  IMAD.MOV.U32 R5, RZ, RZ, RZ ;  /* 0x000000ffff057224 */ /* 0x000fe200078e00ff */
[----:B------:R-:W0:Y:S01]  /*0730*/  @!UP0 S2UR UR7, SR_CgaCtaId ;  /* 0x00000000000789c3 */ /* 0x000e220000008800 */
[----:B------:R-:W-:-:S07]  /*0740*/  @P3 IMAD.MOV.U32 R11, RZ, RZ, RZ ;  /* 0x000000ffff0b3224 */ /* 0x000fce00078e00ff */
[----:B------:R-:W1:Y:S01]  /*0750*/  @!P3 LDC R9, c[0x0][0xc] ;  /* 0x00000300ff09bb82 */ /* 0x000e620000000800 */
[----:B---3--:R-:W-:-:S04]  /*0760*/  @P3 IMAD.WIDE.U32 R16, R4, R17, R6 ;  /* 0x0000001104103225 */ /* 0x008fc800078e0006 */
[----:B------:R-:W-:Y:S01]  /*0770*/  @P3 IMAD.IADD R17, R17, 0x1, R11 ;  /* 0x0000000111113824 */ /* 0x000fe200078e020b */
[----:B0-----:R-:W-:Y:S01]  /*0780*/  @!UP0 ULEA UR6, UR7, UR6, 0x18 ;  /* 0x0000000607068291 */ /* 0x001fe2000f8ec03f */
[----:B------:R-:W-:Y:S01]  /*0790*/  VOTEU.ALL UP0, P0 ;  /* 0x00000000003f7886 */ /* 0x000fe20000000000 */
[----:B------:R-:W-:-:S04]  /*07a0*/  ISETP.NE.AND P0, PT, R0, 0x3, PT ;  /* 0x000000030000780c */ /* 0x000fc80003f05270 */
[----:B------:R-:W-:Y:S01]  /*07b0*/  ISETP.EQ.OR P0, PT, R0, RZ, !P0 ;  /* 0x000000ff0000720c */ /* 0x000fe20004702670 */
[----:B-1----:R-:W-:-:S03]  /*07c0*/  @!P3 IMAD.WIDE.U32 R6, R9, R3, R4 ;  /* 0x000000030906b225 */ /* 0x002fc600078e0004 */
[C---:B------:R-:W-:Y:S01]  /*07d0*/  ISETP.EQ.AND P0, PT, R8.reuse, RZ, P0 ;  /* 0x000000ff0800720c */ /* 0x040fe20000702270 */
[----:B------:R-:W-:Y:S01]  /*07e0*/  VIADD R8, R8, 0xffffffff ;  /* 0xffffffff08087836 */ /* 0x000fe20000000000 */
[----:B------:R-:W0:Y:S02]  /*07f0*/  FENCE.VIEW.ASYNC.S ;  /* 0x00000000000073c6 */ /* 0x000e240000000000 */
[----:B0-----:R0:W1:Y:S01]  /*0800*/  @!UP0 SYNCS.EXCH.64 URZ, [UR6+0x1a0], UR4 ;  /* 0x0001a004063f85b2 */ /* 0x0010620008000100 */
[----:B------:R-:W-:Y:S01]  /*0810*/  @!P3 IMAD.MOV.U32 R16, RZ, RZ, R6 ;  /* 0x000000ffff10b224 */ /* 0x000fe200078e0006 */
[----:B------:R-:W-:Y:S01]  /*0820*/  SEL R19, RZ, 0x1, !P0 ;  /* 0x00000001ff137807 */ /* 0x000fe20004000000 */
[----:B------:R-:W-:Y:S01]  /*0830*/  @!P3 IMAD.MOV.U32 R17, RZ, RZ, R7 ;  /* 0x000000ffff11b224 */ /* 0x000fe200078e0007 */
[----:B------:R-:W-:-:S04]  /*0840*/  ISETP.GE.U32.AND P1, PT, R8, 0x2, PT ;  /* 0x000000020800780c */ /* 0x000fc80003f26070 */
[----:B------:R-:W-:Y:S01]  /*0850*/  SEL R19, R19, 0x2, P1 ;  /* 0x0000000213137807 */ /* 0x000fe20000800000 */
[----:B------:R0:W1:Y:S01]  /*0860*/  @!UP1 SYNCS.EXCH.64 URZ, [UR6+0x1a8], UR4 ;  /* 0x0001a804063f95b2 */ /* 0x0000620008000100 */
[----:B------:R-:W-:Y:S01]  /*0870*/  NOP ;  /* 0x0000000000007918 */ /* 0x000fe20000000000 */
[----:B-1----:R-:W-:Y:S06]  /*0880*/  BAR.SYNC.DEFER_BLOCKING 0x0 ;  /* 0x0000000000007b1d */ /* 0x002fec0000010000 */
[----:B------:R-:W-:Y:S05]  /*0890*/  @!P2 BRA `(.L_x_4) ;  /* 0x000000400054a947 */ /* 0x000fea0003800000 */
[----:B------:R-:W-:-:S13]  /*08a0*/  ISETP.GT.U32.AND P0, PT, R8, 0x1, PT ;  /* 0x000000010800780c */ /* 0x000fda0003f04070 */
[----:B0-----:R-:W-:Y:S05]  /*08b0*/  @P0 EXIT ;  /* 0x000000000000094d */ /* 0x001fea0003800000 */
[----:B------:R-:W-:Y:S01]  /*08c0*/  ULDC.64 UR4, c[0x0][0x650] ;  /* 0x0001940000047ab9 */ /* 0x000fe20000000a00 */
[----:B------:R-:W-:Y:S01]  /*08d0*/  PRMT R0, RZ, 0x7610, R0 ;  /* 0x00007610ff007816 */ /* 0x000fe20000000000 */
[----:B------:R-:W-:Y:S01]  /*08e0*/  IMAD.MOV.U32 R60, RZ, RZ, -0x1 ;  /* 0xffffffffff3c7424 */ /* 0x000fe200078e00ff */
[----:B------:R-:W-:Y:S01]  /*08f0*/  ISETP.GE.U32.AND P0, PT, R16, UR4, PT ;  /* 0x0000000410007c0c */ /* 0x000fe2000bf06070 */
[----:B------:R-:W-:Y:S02]  /*0900*/  IMAD.MOV.U32 R58, RZ, RZ, -0x1 ;  /* 0xffffffffff3a7424 */ /* 0x000fe400078e00ff */
[----:B------:R-:W-:Y:S01]  /*0910*/  IMAD.MOV.U32 R23, RZ, RZ, -0x1 ;  /* 0xffffffffff177424 */ /* 0x000fe200078e00ff */
[----:B------:R-:W-:-:S13]  /*0920*/  ISETP.GE.U32.AND.EX P0, PT, R17, UR5, PT, P0 ;  /* 0x0000000511007c0c */ /* 0x000fda000bf06100 */
[----:B------:R-:W-:Y:S05]  /*0930*/  @P0 BRA `(.L_x_5) ;  /* 0x0000000400540947 */ /* 0x000fea0003800000 */
[----:B------:R-:W0:Y:S01]  /*0940*/  LDC.64 R14, c[0x0][0x628] ;  /* 0x00018a00ff0e7b82 */ /* 0x000e220000000a00 */
[----:B------:R-:W-:Y:S02]  /*0950*/  IMAD.MOV.U32 R6, RZ, RZ, R16 ;  /* 0x000000ffff067224 */ /* 0x000fe400078e0010 */
[----:B------:R-:W-:-:S05]  /*0960*/  IMAD.MOV.U32 R7, RZ, RZ, R17 ;  /* 0x000000ffff077224 */ /* 0x000fca00078e0011 */
[----:B------:R-:W1:Y:S08]  /*0970*/  LDC R0, c[0x0][0x630] ;  /* 0x00018c00ff007b82 */ /* 0x000e700000000800 */
[----:B------:R-:W2:Y:S01]  /*0980*/  LDC.64 R20, c[0x0][0x620] ;  /* 0x00018800ff147b82 */ /* 0x000ea20000000a00 */
[----:B0-----:R-:W-:-:S04]  /*0990*/  ISETP.NE.U32.AND P0, PT, R14, RZ, PT ;  /* 0x000000ff0e00720c */ /* 0x001fc80003f05070 */
[----:B------:R-:W-:-:S13]  /*09a0*/  ISETP.NE.AND.EX P0, PT, R15, RZ, PT, P0 ;  /* 0x000000ff0f00720c */ /* 0x000fda0003f05300 */
[----:B-12---:R-:W-:Y:S05]  /*09b0*/  @!P0 BRA `(.L_x_6) ;  /* 0x0000000000288947 */ /* 0x006fea0003800000 */
[----:B------:R-:W0:Y:S02]  /*09c0*/  LDC R11, c[0x0][0x634] ;  /* 0x00018d00ff0b7b82 */ /* 0x000e240000000800 */
[----:B0-----:R-:W-:-:S05]  /*09d0*/  IADD3 R11, P0, R16, R11, RZ ;  /* 0x0000000b100b7210 */ /* 0x001fca0007f1e0ff */
[----:B------:R-:W-:-:S04]  /*09e0*/  IMAD.X R13, RZ, RZ, R17, P0 ;  /* 0x000000ffff0d7224 */ /* 0x000fc800000e0611 */
[----:B------:R-:W-:-:S04]  /*09f0*/  IMAD.WIDE.U32 R6, R13, R14, RZ ;  /* 0x0000000e0d067225 */ /* 0x000fc800078e00ff */
[----:B------:R-:W-:-:S04]  /*0a00*/  IMAD.WIDE.U32 R8, P0, R11, R15, R6 ;  /* 0x0000000f0b087225 */ /* 0x000fc80007800006 */
[----:B------:R-:W-:-:S04]  /*0a10*/  IMAD.WIDE.U32 R6, R11, R14, RZ ;  /* 0x0000000e0b067225 */ /* 0x000fc800078e00ff */
[----:B------:R-:W-:Y:S01]  /*0a20*/  IMAD.X R11, RZ, RZ, RZ, P0 ;  /* 0x000000ffff0b7224 */ /* 0x000fe200000e06ff */
[----:B------:R-:W-:Y:S01]  /*0a30*/  IADD3 RZ, P0, R7, R8, RZ ;  /* 0x0000000807ff7210 */ /* 0x000fe20007f1e0ff */
[----:B------:R-:W-:-:S04]  /*0a40*/  IMAD.MOV.U32 R10, RZ, RZ, R9 ;  /* 0x000000ffff0a7224 */ /* 0x000fc800078e0009 */
[----:B------:R-:W-:-:S08]  /*0a50*/  IMAD.WIDE.U32.X R6, R13, R15, R10, P0 ;  /* 0x0000000f0d067225 */ /* 0x000fd000000e040a */
.L_x_6:
[-CC-:B------:R-:W-:Y:S01]  /*0a60*/  SHF.R.U64 R23, R6, R0.reuse, R7.reuse ;  /* 0x0000000006177219 */ /* 0x180fe20000001207 */
[----:B------:R-:W0:Y:S01]  /*0a70*/  LDC R10, c[0x0][0x618] ;  /* 0x00018600ff0a7b82 */ /* 0x000e220000000800 */
[----:B------:R-:W-:Y:S01]  /*0a80*/  SHF.R.U32.HI R5, RZ, R0, R7 ;  /* 0x00000000ff057219 */ /* 0x000fe20000011607 */
[----:B------:R-:W-:Y:S01]  /*0a90*/  ULDC UR4, c[0x0][0x150] ;  /* 0x0000540000047ab9 */ /* 0x000fe20000000800 */
[----:B------:R-:W-:Y:S02]  /*0aa0*/  IADD3 R9, P0, RZ, -R23, RZ ;  /* 0x80000017ff097210 */ /* 0x000fe40007f1e0ff */
[----:B------:R-:W-:-:S03]  /*0ab0*/  I2FP.F32.U32 R0, R4 ;  /* 0x0000000400007245 */ /* 0x000fc60000201000 */
[----:B------:R-:W1:Y:S01]  /*0ac0*/  LDC.64 R28, c[0x0][0x640] ;  /* 0x00019000ff1c7b82 */ /* 0x000e620000000a00 */
[----:B------:R-:W-:Y:S02]  /*0ad0*/  IMAD.X R11, RZ, RZ, ~R5, P0 ;  /* 0x000000ffff0b7224 */ /* 0x000fe400000e0e05 */
[----:B------:R-:W-:Y:S01]  /*0ae0*/  FMUL R0, R0, UR4 ;  /* 0x0000000400007c20 */ /* 0x000fe20008400000 */
[----:B------:R-:W-:Y:S01]  /*0af0*/  IMAD.WIDE.U32 R6, R9, R20, R16 ;  /* 0x0000001409067225 */ /* 0x000fe200078e0010 */
[----:B------:R-:W-:-:S03]  /*0b00*/  ULDC UR4, c[0x0][0x154] ;  /* 0x0000550000047ab9 */ /* 0x000fc60000000800 */
[----:B------:R-:W-:Y:S01]  /*0b10*/  IMAD R8, R11, R20, RZ ;  /* 0x000000140b087224 */ /* 0x000fe200078e02ff */
[----:B------:R-:W2:Y:S01]  /*0b20*/  LDC R5, c[0x0][0x144] ;  /* 0x00005100ff057b82 */ /* 0x000ea20000000800 */
[----:B------:R-:W3:Y:S02]  /*0b30*/  F2I.U32.TRUNC.NTZ R0, R0 ;  /* 0x0000000000007305 */ /* 0x000ee4000020f000 */
[----:B------:R-:W-:-:S04]  /*0b40*/  IMAD R9, R9, R21, R8 ;  /* 0x0000001509097224 */ /* 0x000fc800078e0208 */
[----:B------:R-:W-:Y:S01]  /*0b50*/  IMAD.IADD R7, R7, 0x1, R9 ;  /* 0x0000000107077824 */ /* 0x000fe200078e0209 */
[----:B------:R-:W4:Y:S01]  /*0b60*/  LDC R12, c[0x0][0x608] ;  /* 0x00018200ff0c7b82 */ /* 0x000f220000000800 */
[----:B------:R-:W-:-:S03]  /*0b70*/  IMAD.MOV.U32 R9, RZ, RZ, -0x1 ;  /* 0xffffffffff097424 */ /* 0x000fc600078e00ff */
[-CC-:B0-----:R-:W-:Y:S02]  /*0b80*/  SHF.R.U64 R20, R6, R10.reuse, R7.reuse ;  /* 0x0000000a06147219 */ /* 0x181fe40000001207 */
[----:B------:R-:W-:Y:S02]  /*0b90*/  I2FP.F32.U32 R6, R3 ;  /* 0x0000000300067245 */ /* 0x000fe40000201000 */
[----:B------:R-:W0:Y:S01]  /*0ba0*/  LDC R26, c[0x0][0x658] ;  /* 0x00019600ff1a7b82 */ /* 0x000e220000000800 */
[----:B-1----:R-:W-:Y:S01]  /*0bb0*/  ISETP.NE.U32.AND P0, PT, R28, RZ, PT ;  /* 0x000000ff1c00720c */ /* 0x002fe20003f05070 */
[----:B---3--:R-:W-:Y:S01]  /*0bc0*/  IMAD.MOV R8, RZ, RZ, -R0 ;  /* 0x000000ffff087224 */ /* 0x008fe200078e0a00 */
[----:B------:R-:W-:Y:S01]  /*0bd0*/  SHF.R.U32.HI R7, RZ, R10, R7 ;  /* 0x0000000aff077219 */ /* 0x000fe20000011607 */
[----:B------:R-:W-:Y:S01]  /*0be0*/  FMUL R6, R6, UR4 ;  /* 0x0000000406067c20 */ /* 0x000fe20008400000 */
[----:B------:R-:W-:-:S03]  /*0bf0*/  ISETP.NE.AND.EX P0, PT, R29, RZ, PT, P0 ;  /* 0x000000ff1d00720c */ /* 0x000fc60003f05300 */
[----:B------:R-:W1:Y:S01]  /*0c00*/  LDC R14, c[0x0][0x148] ;  /* 0x00005200ff0e7b82 */ /* 0x000e620000000800 */
[----:B--2---:R-:W-:-:S07]  /*0c10*/  IMAD R0, R5, R8, R4 ;  /* 0x0000000805007224 */ /* 0x004fce00078e0204 */
[----:B------:R-:W2:Y:S01]  /*0c20*/  LDC R24, c[0x0][0x600] ;  /* 0x00018000ff187b82 */ /* 0x000ea20000000800 */
[-CC-:B----4-:R-:W-:Y:S02]  /*0c30*/  SHF.R.U64 R30, R20, R12.reuse, R7.reuse ;  /* 0x0000000c141e7219 */ /* 0x190fe40000001207 */
[----:B------:R-:W-:Y:S01]  /*0c40*/  SHF.R.U32.HI R5, RZ, R12, R7 ;  /* 0x0000000cff057219 */ /* 0x000fe20000011607 */
[----:B------:R-:W-:Y:S01]  /*0c50*/  IMAD.MOV.U32 R7, RZ, RZ, 0x1 ;  /* 0x00000001ff077424 */ /* 0x000fe200078e00ff */
[----:B------:R3:W4:Y:S03]  /*0c60*/  F2I.U32.TRUNC.NTZ R12, R6 ;  /* 0x00000006000c7305 */ /* 0x000726000020f000 */
[----:B------:R-:W1:Y:S01]  /*0c70*/  LDC R15, c[0x0][0x648] ;  /* 0x00019200ff0f7b82 */ /* 0x000e620000000800 */
[-C--:B0-----:R-:W-:Y:S02]  /*0c80*/  SHF.L.U32 R4, R9, R26.reuse, RZ ;  /* 0x0000001a09047219 */ /* 0x081fe400000006ff */
[----:B------:R-:W-:-:S02]  /*0c90*/  SHF.R.U64 R32, R30, R26, R5 ;  /* 0x0000001a1e207219 */ /* 0x000fc40000001205 */
[----:B------:R-:W-:Y:S02]  /*0ca0*/  LOP3.LUT R11, RZ, R4, RZ, 0x33, !PT ;  /* 0x00000004ff0b7212 */ /* 0x000fe400078e33ff */
[-C--:B------:R-:W-:Y:S01]  /*0cb0*/  SHF.R.U32.HI R5, RZ, R26.reuse, R5 ;  /* 0x0000001aff057219 */ /* 0x080fe20000011605 */
[----:B------:R-:W0:Y:S01]  /*0cc0*/  LDC R21, c[0x0][0x638] ;  /* 0x00018e00ff157b82 */ /* 0x000e220000000800 */
[----:B------:R-:W-:Y:S01]  /*0cd0*/  SHF.L.U32 R10, R7, R26, RZ ;  /* 0x0000001a070a7219 */ /* 0x000fe200000006ff */
[----:B------:R-:W-:-:S06]  /*0ce0*/  IMAD.MOV.U32 R4, RZ, RZ, R32 ;  /* 0x000000ffff047224 */ /* 0x000fcc00078e0020 */
[----:B------:R-:W0:Y:S01]  /*0cf0*/  LDC R60, c[0x0][0x610] ;  /* 0x00018400ff3c7b82 */ /* 0x000e220000000800 */
[----:B---34-:R-:W-:Y:S05]  /*0d00*/  @!P0 BRA `(.L_x_7) ;  /* 0x0000000000288947 */ /* 0x018fea0003800000 */
[----:B------:R-:W3:Y:S02]  /*0d10*/  LDC R9, c[0x0][0x64c] ;  /* 0x00019300ff097b82 */ /* 0x000ee40000000800 */
[----:B---3--:R-:W-:-:S05]  /*0d20*/  IADD3 R9, P0, R32, R9, RZ ;  /* 0x0000000920097210 */ /* 0x008fca0007f1e0ff */
        /* <DEDUP_REMOVED lines=8> */
.L_x_7:
[----:B-1----:R-:W-:Y:S01]  /*0db0*/  SHF.R.U64 R4, R4, R15, R5 ;  /* 0x0000000f04047219 */ /* 0x002fe20000001205 */
[----:B--2---:R-:W-:Y:S01]  /*0dc0*/  VIADD R5, R24, 0xffffffff ;  /* 0xffffffff18057836 */ /* 0x004fe20000000000 */
[----:B------:R-:W-:Y:S01]  /*0dd0*/  LOP3.LUT R11, R30, R11, RZ, 0xc0, !PT ;  /* 0x0000000b1e0b7212 */ /* 0x000fe200078ec0ff */
[----:B------:R-:W-:Y:S02]  /*0de0*/  IMAD.MOV R12, RZ, RZ, -R12 ;  /* 0x000000ffff0c7224 */ /* 0x000fe400078e0a0c */
[----:B------:R-:W-:Y:S01]  /*0df0*/  IMAD.MOV R6, RZ, RZ, -R4 ;  /* 0x000000ffff067224 */ /* 0x000fe200078e0a04 */
[----:B------:R-:W-:Y:S01]  /*0e00*/  LOP3.LUT R5, R20, R5, RZ, 0xc0, !PT ;  /* 0x0000000514057212 */ /* 0x000fe200078ec0ff */
[----:B------:R-:W-:Y:S02]  /*0e10*/  @P3 IMAD R0, R14, R12, R3 ;  /* 0x0000000c0e003224 */ /* 0x000fe400078e0203 */
[----:B------:R-:W-:Y:S02]  /*0e20*/  IMAD R11, R10, R4, R11 ;  /* 0x000000040a0b7224 */ /* 0x000fe400078e020b */
[----:B0-----:R-:W-:-:S02]  /*0e30*/  IMAD R3, R6, R21, R32 ;  /* 0x0000001506037224 */ /* 0x001fc400078e0220 */
[----:B------:R-:W-:Y:S02]  /*0e40*/  IMAD R60, R11, R60, R0 ;  /* 0x0000003c0b3c7224 */ /* 0x000fe400078e0200 */
[----:B------:R-:W-:Y:S02]  /*0e50*/  IMAD R3, R3, R24, R5 ;  /* 0x0000001803037224 */ /* 0x000fe400078e0205 */
[----:B------:R-:W-:-:S03]  /*0e60*/  IMAD.MOV.U32 R0, RZ, RZ, 0x1 ;  /* 0x00000001ff007424 */ /* 0x000fc600078e00ff */
[----:B------:R-:W-:Y:S02]  /*0e70*/  SEL R58, R3, R60, !P3 ;  /* 0x0000003c033a7207 */ /* 0x000fe40005800000 */
[----:B------:R-:W-:-:S07]  /*0e80*/  SEL R60, R60, R3, !P3 ;  /* 0x000000033c3c7207 */ /* 0x000fce0005800000 */
.L_x_5:
[----:B------:R-:W-:-:S08]  /*0e90*/  NOP ;  /* 0x0000000000007918 */ /* 0x000fd00000000000 */
[----:B------:R-:W0:Y:S02]  /*0ea0*/  USETMAXREG.TRY_ALLOC.CTAPOOL UP0, 0xe8 ;  /* 0x000000e8000079c8 */ /* 0x000e240008000600 */
[----:B0-----:R-:W-:-:S13]  /*0eb0*/  PLOP3.LUT P0, PT, PT, PT, UP0, 0x80, 0x0 ;  /* 0x000000000000781c */ /* 0x001fda0003f0f008 */
[----:B------:R-:W-:Y:S05]  /*0ec0*/  @!P0 BRA `(.L_x_5) ;  /* 0xfffffffc00f08947 */ /* 0x000fea000383ffff */
[----:B------:R-:W-:Y:S01]  /*0ed0*/  ULDC.64 UR4, c[0x0][0x598] ;  /* 0x0001660000047ab9 */ /* 0x000fe20000000a00 */
[----:B------:R-:W-:Y:S01]  /*0ee0*/  ULDC.64 UR36, c[0x0][0x208] ;  /* 0x0000820000247ab9 */ /* 0x000fe20000000a00 */
[----:B------:R-:W-:-:S04]  /*0ef0*/  ISETP.NE.U32.AND P0, PT, RZ, UR4, PT ;  /* 0x00000004ff007c0c */ /* 0x000fc8000bf05070 */
[----:B------:R-:W-:-:S13]  /*0f00*/  ISETP.NE.AND.EX P0, PT, RZ, UR5, PT, P0 ;  /* 0x00000005ff007c0c */ /* 0x000fda000bf05300 */
[----:B------:R-:W-:Y:S05]  /*0f10*/  @!P0 BRA `(.L_x_8) ;  /* 0x00000000001c8947 */ /* 0x000fea0003800000 */
[----:B------:R-:W0:Y:S02]  /*0f20*/  LDC.64 R4, c[0x0][0x598] ;  /* 0x00016600ff047b82 */ /* 0x000e240000000a00 */
[----:B0-----:R-:W2:Y:S02]  /*0f30*/  LDG.E.64 R4, desc[UR36][R4.64] ;  /* 0x0000002404047981 */ /* 0x001ea4000c1e1b00 */
[----:B--2---:R-:W-:-:S04]  /*0f40*/  ISETP.NE.U32.AND P0, PT, R4, RZ, PT ;  /* 0x000000ff0400720c */ /* 0x004fc80003f05070 */
[----:B------:R-:W-:-:S13]  /*0f50*/  ISETP.NE.AND.EX P0, PT, R5, RZ, PT, P0 ;  /* 0x000000ff0500720c */ /* 0x000fda0003f05300 */
[----:B------:R-:W-:Y:S05]  /*0f60*/  @!P0 BRA `(.L_x_8) ;  /* 0x0000000000088947 */ /* 0x000fea0003800000 */
[----:B------:R0:W5:Y:S01]  /*0f70*/  LD.E R56, desc[UR36][R4.64] ;  /* 0x0000002404387980 */ /* 0x000162000c101900 */
[----:B------:R-:W-:Y:S05]  /*0f80*/  BRA `(.L_x_9) ;  /* 0x0000000000247947 */ /* 0x000fea0003800000 */
.L_x_8:
[----:B------:R-:W-:Y:S02]  /*0f90*/  ULDC.64 UR4, c[0x0][0x588] ;  /* 0x0001620000047ab9 */ /* 0x000fe40000000a00 */
[----:B------:R-:W-:-:S04]  /*0fa0*/  ISETP.NE.U32.AND P0, PT, RZ, UR4, PT ;  /* 0x00000004ff007c0c */ /* 0x000fc8000bf05070 */
[----:B------:R-:W-:-:S13]  /*0fb0*/  ISETP.NE.AND.EX P0, PT, RZ, UR5, PT, P0 ;  /* 0x00000005ff007c0c */ /* 0x000fda000bf05300 */
[----:B------:R-:W-:Y:S05]  /*0fc0*/  @!P0 BRA `(.L_x_10) ;  /* 0x00000000000c8947 */ /* 0x000fea0003800000 */
[----:B------:R-:W0:Y:S02]  /*0fd0*/  LDC.64 R56, c[0x0][0x588] ;  /* 0x00016200ff387b82 */ /* 0x000e240000000a00 */
[----:B0-----:R1:W5:Y:S01]  /*0fe0*/  LDG.E R56, desc[UR36][R56.64] ;  /* 0x0000002438387981 */ /* 0x001362000c1e1900 */
[----:B------:R-:W-:Y:S05]  /*0ff0*/  BRA `(.L_x_9) ;  /* 0x0000000000087947 */ /* 0x000fea0003800000 */
.L_x_10:
[----:B------:R-:W-:Y:S02]  /*1000*/  ULDC UR4, c[0x0][0x580] ;  /* 0x0001600000047ab9 */ /* 0x000fe40000000800 */
[----:B------:R-:W-:-:S07]  /*1010*/  IMAD.U32 R56, RZ, RZ, UR4 ;  /* 0x00000004ff387e24 */ /* 0x000fce000f8e00ff */
.L_x_9:
[----:B------:R-:W-:Y:S02]  /*1020*/  ULDC.64 UR4, c[0x0][0x5a0] ;  /* 0x0001680000047ab9 */ /* 0x000fe40000000a00 */
[----:B------:R-:W-:-:S04]  /*1030*/  ISETP.NE.U32.AND P0, PT, RZ, UR4, PT ;  /* 0x00000004ff007c0c */ /* 0x000fc8000bf05070 */
[----:B------:R-:W-:-:S13]  /*1040*/  ISETP.NE.AND.EX P0, PT, RZ, UR5, PT, P0 ;  /* 0x00000005ff007c0c */ /* 0x000fda000bf05300 */
[----:B------:R-:W-:Y:S05]  /*1050*/  @!P0 BRA `(.L_x_11) ;  /* 0x00000000001c8947 */ /* 0x000fea0003800000 */
[----:B0-----:R-:W0:Y:S02]  /*1060*/  LDC.64 R4, c[0x0][0x5a0] ;  /* 0x00016800ff047b82 */ /* 0x001e240000000a00 */
[----:B0-----:R-:W2:Y:S02]  /*1070*/  LDG.E.64 R4, desc[UR36][R4.64] ;  /* 0x0000002404047981 */ /* 0x001ea4000c1e1b00 */
[----:B--2---:R-:W-:-:S04]  /*1080*/  ISETP.NE.U32.AND P0, PT, R4, RZ, PT ;  /* 0x000000ff0400720c */ /* 0x004fc80003f05070 */
[----:B------:R-:W-:-:S13]  /*1090*/  ISETP.NE.AND.EX P0, PT, R5, RZ, PT, P0 ;  /* 0x000000ff0500720c */ /* 0x000fda0003f05300 */
[----:B------:R-:W-:Y:S05]  /*10a0*/  @!P0 BRA `(.L_x_11) ;  /* 0x0000000000088947 */ /* 0x000fea0003800000 */
[----:B-1----:R0:W5:Y:S01]  /*10b0*/  LD.E R57, desc[UR36][R4.64] ;  /* 0x0000002404397980 */ /* 0x002162000c101900 */
[----:B------:R-:W-:Y:S05]  /*10c0*/  BRA `(.L_x_12) ;  /* 0x0000000000247947 */ /* 0x000fea0003800000 */
.L_x_11:
[----:B------:R-:W-:Y:S02]  /*10d0*/  ULDC.64 UR4, c[0x0][0x590] ;  /* 0x0001640000047ab9 */ /* 0x000fe40000000a00 */
[----:B------:R-:W-:-:S04]  /*10e0*/  ISETP.NE.U32.AND P0, PT, RZ, UR4, PT ;  /* 0x00000004ff007c0c */ /* 0x000fc8000bf05070 */
[----:B------:R-:W-:-:S13]  /*10f0*/  ISETP.NE.AND.EX P0, PT, RZ, UR5, PT, P0 ;  /* 0x00000005ff007c0c */ /* 0x000fda000bf05300 */
[----:B------:R-:W-:Y:S05]  /*1100*/  @!P0 BRA `(.L_x_13) ;  /* 0x00000000000c8947 */ /* 0x000fea0003800000 */
[----:B0-----:R-:W1:Y:S02]  /*1110*/  LDC.64 R4, c[0x0][0x590] ;  /* 0x00016400ff047b82 */ /* 0x001e640000000a00 */
[----:B-1----:R1:W5:Y:S01]  /*1120*/  LDG.E R57, desc[UR36][R4.64] ;  /* 0x0000002404397981 */ /* 0x002362000c1e1900 */
[----:B------:R-:W-:Y:S05]  /*1130*/  BRA `(.L_x_12) ;  /* 0x0000000000087947 */ /* 0x000fea0003800000 */
.L_x_13:
[----:B------:R-:W-:Y:S02]  /*1140*/  ULDC UR4, c[0x0][0x584] ;  /* 0x0001610000047ab9 */ /* 0x000fe40000000800 */
[----:B-1----:R-:W-:-:S07]  /*1150*/  IMAD.U32 R57, RZ, RZ, UR4 ;  /* 0x00000004ff397e24 */ /* 0x002fce000f8e00ff */
.L_x_12:
[----:B------:R-:W-:-:S13]  /*1160*/  LOP3.LUT P0, RZ, R0, 0xff, RZ, 0xc0, !PT ;  /* 0x000000ff00ff7812 */ /* 0x000fda000780c0ff */
[----:B------:R-:W-:Y:S05]  /*1170*/  @!P0 EXIT ;  /* 0x000000000000894d */ /* 0x000fea0003800000 */
[----:B------:R-:W-:Y:S01]  /*1180*/  ULDC UR4, c[0x0][0x28c] ;  /* 0x0000a30000047ab9 */ /* 0x000fe20000000800 */
[----:B------:R-:W-:Y:S01]  /*1190*/  LOP3.LUT R74, R19, 0x1, RZ, 0xfc, !PT ;  /* 0x00000001134a7812 */ /* 0x000fe200078efcff */
[----:B------:R-:W-:Y:S01]  /*11a0*/  UIADD3 UR4, UR4, 0xf, URZ ;  /* 0x0000000f04047890 */ /* 0x000fe2000fffe03f */
[----:B------:R-:W-:Y:S01]  /*11b0*/  UMOV UR38, URZ ;  /* 0x0000003f00267c82 */ /* 0x000fe20008000000 */
[----:B------:R-:W-:Y:S02]  /*11c0*/  UMOV UR39, URZ ;  /* 0x0000003f00277c82 */ /* 0x000fe40008000000 */
[----:B------:R-:W-:-:S04]  /*11d0*/  USHF.R.S32.HI UR5, URZ, 0x1f, UR4 ;  /* 0x0000001f3f057899 */ /* 0x000fc80008011404 */
[----:B------:R-:W-:-:S04]  /*11e0*/  ULEA.HI UR5, UR5, UR4, URZ, 0x4 ;  /* 0x0000000405057291 */ /* 0x000fc8000f8f203f */
[----:B------:R-:W-:-:S12]  /*11f0*/  USHF.R.S32.HI UR40, URZ, 0x4, UR5 ;  /* 0x000000043f287899 */ /* 0x000fd80008011405 */
.L_x_93:
[----:B------:R-:W-:Y:S01]  /*1200*/  LOP3.LUT R0, R18, 0x80, RZ, 0xc0, !PT ;  /* 0x0000008012007812 */ /* 0x000fe200078ec0ff */
[----:B------:R-:W2:Y:S01]  /*1210*/  S2UR UR6, SR_CgaCtaId ;  /* 0x00000000000679c3 */ /* 0x000ea20000008800 */
[----:B------:R-:W-:Y:S02]  /*1220*/  UMOV UR41, 0x400 ;  /* 0x0000040000297882 */ /* 0x000fe40000000000 */
[----:B------:R-:W-:-:S06]  /*1230*/  SHF.R.U32.HI R0, RZ, 0x7, R0 ;  /* 0x00000007ff007819 */ /* 0x000fcc0000011600 */
[----:B---3--:R-:W3:Y:S01]  /*1240*/  SHFL.IDX PT, R0, R0, RZ, 0x1f ;  /* 0x00001fff00007589 */ /* 0x008ee200000e0000 */
[----:B--2---:R-:W-:Y:S01]  /*1250*/  ULEA UR41, UR6, UR41, 0x18 ;  /* 0x0000002906297291 */ /* 0x004fe2000f8ec03f */
[----:B---3--:R-:W-:-:S13]  /*1260*/  R2UR UR4, R0 ;  /* 0x00000000000472ca */ /* 0x008fda00000e0000 */
[----:B------:R-:W-:-:S04]  /*1270*/  ULEA.HI UR5, UR4, UR4, URZ, 0x1 ;  /* 0x0000000404057291 */ /* 0x000fc8000f8f083f */
[----:B------:R-:W-:-:S04]  /*1280*/  ULOP3.LUT UR5, UR5, 0x1ffffe, URZ, 0xc0, !UPT ;  /* 0x001ffffe05057892 */ /* 0x000fc8000f8ec03f */
[----:B------:R-:W-:-:S03]  /*1290*/  UIADD3 UR5, UR4, -UR5, URZ ;  /* 0x8000000504057290 */ /* 0x000fc6000fffe03f */
[----:B------:R-:W-:Y:S01]  /*12a0*/  ULDC UR4, c[0x0][0x28c] ;  /* 0x0000a30000047ab9 */ /* 0x000fe20000000800 */
[----:B------:R-:W-:Y:S01]  /*12b0*/  ULEA UR5, UR5, UR41, 0xb ;  /* 0x0000002905057291 */ /* 0x000fe2000f8e583f */
[----:B------:R-:W-:-:S03]  /*12c0*/  ISETP.LT.AND P0, PT, RZ, UR4, PT ;  /* 0x00000004ff007c0c */ /* 0x000fc6000bf01270 */
[----:B------:R-:W-:-:S04]  /*12d0*/  UIADD3 UR5, UR5, 0x280, URZ ;  /* 0x0000028005057890 */ /* 0x000fc8000fffe03f */
[----:B------:R-:W-:-:S04]  /*12e0*/  USHF.R.U32.HI UR5, URZ, 0x4, UR5 ;  /* 0x000000043f057899 */ /* 0x000fc80008011605 */
[----:B------:R-:W-:Y:S02]  /*12f0*/  ULOP3.LUT UR42, UR5, 0x3fff, URZ, 0xc0, !UPT ;  /* 0x00003fff052a7892 */ /* 0x000fe4000f8ec03f */
[----:B01--45:R-:W-:Y:S10]  /*1300*/  @P0 BRA `(.L_x_14) ;  /* 0x0000000000400947 */ /* 0x033ff40003800000 */
[----:B------:R-:W-:Y:S01]  /*1310*/  MOV R0, 0x0 ;  /* 0x0000000000007802 */ /* 0x000fe20000000f00 */
[----:B------:R-:W-:Y:S01]  /*1320*/  ULDC.64 UR4, c[0x4][0x68] ;  /* 0x01001a0000047ab9 */ /* 0x000fe20000000a00 */
[----:B------:R-:W-:Y:S01]  /*1330*/  ULDC.64 UR6, c[0x4][0x8] ;  /* 0x0100020000067ab9 */ /* 0x000fe20000000a00 */
[----:B01----:R-:W-:Y:S01]  /*1340*/  IMAD.U32 R4, RZ, RZ, UR4 ;  /* 0x00000004ff047e24 */ /* 0x003fe2000f8e00ff */
[----:B------:R0:W1:Y:S01]  /*1350*/  LDC.64 R14, c[0x4][R0] ;  /* 0x01000000000e7b82 */ /* 0x0000620000000a00 */
[----:B------:R-:W-:Y:S01]  /*1360*/  IMAD.U32 R5, RZ, RZ, UR5 ;  /* 0x00000005ff057e24 */ /* 0x000fe2000f8e00ff */
[----:B------:R-:W-:Y:S01]  /*1370*/  ULDC.64 UR4, c[0x4][0x70] ;  /* 0x01001c0000047ab9 */ /* 0x000fe20000000a00 */
[----:B------:R-:W-:Y:S02]  /*1380*/  IMAD.U32 R10, RZ, RZ, UR6 ;  /* 0x00000006ff0a7e24 */ /* 0x000fe4000f8e00ff */
[----:B------:R-:W-:Y:S02]  /*1390*/  IMAD.U32 R6, RZ, RZ, UR4 ;  /* 0x00000004ff067e24 */ /* 0x000fe4000f8e00ff */
[----:B------:R-:W-:-:S02]  /*13a0*/  IMAD.U32 R7, RZ, RZ, UR5 ;  /* 0x00000005ff077e24 */ /* 0x000fc4000f8e00ff */
[----:B------:R-:W-:Y:S02]  /*13b0*/  IMAD.U32 R11, RZ, RZ, UR7 ;  /* 0x00000007ff0b7e24 */ /* 0x000fe4000f8e00ff */
[----:B------:R-:W-:Y:S02]  /*13c0*/  IMAD.MOV.U32 R8, RZ, RZ, 0x1e1 ;  /* 0x000001e1ff087424 */ /* 0x000fe400078e00ff */
[----:B------:R-:W-:Y:S02]  /*13d0*/  IMAD.MOV.U32 R12, RZ, RZ, 0x1 ;  /* 0x00000001ff0c7424 */ /* 0x000fe400078e00ff */
[----:B0-----:R-:W-:-:S07]  /*13e0*/  IMAD.MOV.U32 R13, RZ, RZ, RZ ;  /* 0x000000ffff0d7224 */ /* 0x001fce00078e00ff */
[----:B------:R-:W-:-:S07]  /*13f0*/  LEPC R20, `(.L_x_14) ;  /* 0x000000001014794e */ /* 0x000fce0000000000 */
[----:B-1---5:R-:W-:Y:S05]  /*1400*/  CALL.ABS.NOINC R14 ;  /* 0x000000000e007343 */ /* 0x022fea0003c00000 */
.L_x_14:
[----:B------:R-:W-:-:S13]  /*1410*/  ISETP.NE.AND P0, PT, R74, 0x3, PT ;  /* 0x000000034a00780c */ /* 0x000fda0003f05270 */
[----:B------:R-:W-:Y:S05]  /*1420*/  @!P0 BRA `(.L_x_15) ;  /* 0x0000000000048947 */ /* 0x000fea0003800000 */
[----:B------:R-:W-:Y:S01]  /*1430*/  BPT.TRAP 0x1 ;  /* 0x000000040000795c */ /* 0x000fe20000300000 */
.L_x_15:
[----:B------:R-:W-:Y:S02]  /*1440*/  IMAD.U32 R3, RZ, RZ, UR39 ;  /* 0x00000027ff037e24 */ /* 0x000fe4000f8e00ff */
[----:B------:R-:W-:-:S03]  /*1450*/  IMAD.U32 R0, RZ, RZ, UR38 ;  /* 0x00000026ff007e24 */ /* 0x000fc6000f8e00ff */
[----:B------:R-:W-:Y:S02]  /*1460*/  LEA R3, R3, UR41, 0x3 ;  /* 0x0000002903037c11 */ /* 0x000fe4000f8e18ff */
[----:B------:R-:W-:-:S04]  /*1470*/  SHF.L.U32 R0, R0, 0x1f, RZ ;  /* 0x0000001f00007819 */ /* 0x000fc800000006ff */
[----:B------:R2:W3:Y:S01]  /*1480*/  SYNCS.PHASECHK.TRANS64.TRYWAIT P1, [R3+URZ], R0 ;  /* 0x00000000030075a7 */ /* 0x0004e2000802017f */
[----:B------:R-:W-:Y:S05]  /*1490*/  @!P0 BRA `(.L_x_16) ;  /* 0x0000000000048947 */ /* 0x000fea0003800000 */
[----:B------:R-:W-:Y:S01]  /*14a0*/  BPT.TRAP 0x1 ;  /* 0x000000040000795c */ /* 0x000fe20000300000 */
.L_x_16:
[----:B---3--:R-:W-:Y:S05]  /*14b0*/  @P1 BRA `(.L_x_17) ;  /* 0x0000000000081947 */ /* 0x008fea0003800000 */
[----:B------:R-:W3:Y:S02]  /*14c0*/  SYNCS.PHASECHK.TRANS64.TRYWAIT P1, [R3+URZ], R0 ;  /* 0x00000000030075a7 */ /* 0x000ee4000802017f */
[----:B---3--:R-:W-:Y:S05]  /*14d0*/  @!P1 BRA `(.L_x_18) ;  /* 0x0000005400c49947 */ /* 0x008fea0003800000 */
.L_x_17:
[----:B------:R-:W-:-:S04]  /*14e0*/  UISETP.LT.AND UP0, UPT, UR40, 0x1, UPT ;  /* 0x000000012800788c */ /* 0x000fc8000bf01270 */
[----:B------:R-:W-:-:S06]  /*14f0*/  USEL UR4, UR40, 0x1, UP0 ;  /* 0x0000000128047887 */ /* 0x000fcc0008000000 */
[----:B--23--:R-:W-:Y:S01]  /*1500*/  IMAD.U32 R0, RZ, RZ, UR4 ;  /* 0x00000004ff007e24 */ /* 0x00cfe2000f8e00ff */
[----:B------:R-:W-:Y:S05]  /*1510*/  WARPSYNC.ALL ;  /* 0x0000000000007948 */ /* 0x000fea0003800000 */
[----:B------:R-:W-:-:S04]  /*1520*/  IADD3 R0, -R0, UR40, RZ ;  /* 0x0000002800007c10 */ /* 0x000fc8000fffe1ff */
[----:B------:R-:W-:Y:S01]  /*1530*/  ISETP.GE.AND P1, PT, R0, 0x1, PT ;  /* 0x000000010000780c */ /* 0x000fe20003f26270 */
[----:B------:R-:W-:Y:S01]  /*1540*/  UIADD3 UR4, UR41, 0x32280, URZ ;  /* 0x0003228029047890 */ /* 0x000fe2000fffe03f */
[----:B------:R-:W-:Y:S01]  /*1550*/  WARPGROUP.ARRIVE ;  /* 0x00000000000079c5 */ /* 0x000fe20000000000 */
[----:B------:R-:W-:Y:S02]  /*1560*/  ULOP3.LUT UR42, UR42, 0x10000, URZ, 0xfc, !UPT ;  /* 0x000100002a2a7892 */ /* 0x000fe4000f8efc3f */
[----:B------:R-:W-:Y:S01]  /*1570*/  USHF.R.U32.HI UR4, URZ, 0x4, UR4 ;  /* 0x000000043f047899 */ /* 0x000fe20008011604 */
[----:B------:R-:W-:Y:S01]  /*1580*/  UMOV UR5, 0xc0000010 ;  /* 0xc000001000057882 */ /* 0x000fe20000000000 */
[----:B------:R-:W-:Y:S02]  /*1590*/  UMOV UR7, 0xc0000010 ;  /* 0xc000001000077882 */ /* 0x000fe40000000000 */
[----:B------:R-:W-:-:S04]  /*15a0*/  ULOP3.LUT UR4, UR4, 0x3fff, URZ, 0xc0, !UPT ;  /* 0x00003fff04047892 */ /* 0x000fc8000f8ec03f */
[----:B------:R-:W-:Y:S02]  /*15b0*/  ULOP3.LUT UR11, UR4, 0x10000, URZ, 0xfc, !UPT ;  /* 0x00010000040b7892 */ /* 0x000fe4000f8efc3f */
[----:B------:R-:W-:Y:S02]  /*15c0*/  ULEA UR4, UR39, UR42, 0x9 ;  /* 0x0000002a27047291 */ /* 0x000fe4000f8e483f */
[----:B------:R-:W-:Y:S02]  /*15d0*/  ULEA UR6, UR39, UR11, 0x6 ;  /* 0x0000000b27067291 */ /* 0x000fe4000f8e303f */
[----:B------:R-:W-:-:S07]  /*15e0*/  UIADD3 UR8, UR4, 0x100, URZ ;  /* 0x0000010004087890 */ /* 0x000fce000fffe03f */
[----:B------:R-:W-:Y:S01]  /*15f0*/  HGMMA.64x32x16.F32 R40, gdesc[UR4], RZ, !UPT, gsb0 ;  /* 0x00600000042879f0 */ /* 0x000fe2000c0008ff */
[----:B------:R-:W-:Y:S01]  /*1600*/  UMOV UR4, UR8 ;  /* 0x0000000800047c82 */ /* 0x000fe20008000000 */
[----:B------:R-:W-:Y:S01]  /*1610*/  UMOV UR5, 0xc0000010 ;  /* 0xc000001000057882 */ /* 0x000fe20000000000 */
[----:B------:R-:W-:Y:S02]  /*1620*/  WARPGROUP.DEPBAR.LE gsb0, 0x0 ;  /* 0x00008000000079c5 */ /* 0x000fe40000010000 */
[----:B------:R-:W-:-:S06]  /*1630*/  WARPGROUP.ARRIVE ;  /* 0x00000000000079c5 */ /* 0x000fcc0000000000 */
[----:B------:R-:W-:Y:S03]  /*1640*/  HGMMA.64x32x16.F32 R24, gdesc[UR4], RZ, !UPT, gsb0 ;  /* 0x00600000041879f0 */ /* 0x000fe6000c0008ff */
[----:B------:R-:W-:Y:S02]  /*1650*/  WARPGROUP.DEPBAR.LE gsb0, 0x0 ;  /* 0x00008000000079c5 */ /* 0x000fe40000010000 */
[----:B------:R-:W-:Y:S05]  /*1660*/  @!P1 BRA `(.L_x_19) ;  /* 0x0000000000cc9947 */ /* 0x000fea0003800000 */
[----:B------:R-:W-:Y:S01]  /*1670*/  UIADD3 UR4, UR39, 0x1, URZ ;  /* 0x0000000127047890 */ /* 0x000fe2000fffe03f */
[----:B------:R-:W-:Y:S01]  /*1680*/  IMAD.MOV.U32 R3, RZ, RZ, R0 ;  /* 0x000000ffff037224 */ /* 0x000fe200078e0000 */
[----:B------:R-:W-:Y:S02]  /*1690*/  UMOV UR9, UR39 ;  /* 0x0000002700097c82 */ /* 0x000fe40008000000 */
[----:B------:R-:W-:-:S04]  /*16a0*/  UISETP.NE.AND UP0, UPT, UR4, 0x19, UPT ;  /* 0x000000190400788c */ /* 0x000fc8000bf05270 */
[----:B------:R-:W-:Y:S02]  /*16b0*/  USEL UR5, URZ, 0x1, UP0 ;  /* 0x000000013f057887 */ /* 0x000fe40008000000 */
[----:B------:R-:W-:Y:S02]  /*16c0*/  USEL UR8, UR4, URZ, UP0 ;  /* 0x0000003f04087287 */ /* 0x000fe40008000000 */
[----:B------:R-:W-:-:S06]  /*16d0*/  ULOP3.LUT UR5, UR38, UR5, URZ, 0x3c, !UPT ;  /* 0x0000000526057292 */ /* 0x000fcc000f8e3c3f */
[----:B------:R-:W-:-:S07]  /*16e0*/  IMAD.U32 R6, RZ, RZ, UR5 ;  /* 0x00000005ff067e24 */ /* 0x000fce000f8e00ff */
.L_x_26:
[----:B------:R-:W-:Y:S05]  /*16f0*/  @!P0 BRA `(.L_x_20) ;  /* 0x0000000000048947 */ /* 0x000fea0003800000 */
[----:B------:R-:W-:Y:S01]  /*1700*/  BPT.TRAP 0x1 ;  /* 0x000000040000795c */ /* 0x000fe20000300000 */
.L_x_20:
[----:B------:R-:W-:Y:S01]  /*1710*/  ULEA UR4, UR8, UR41, 0x3 ;  /* 0x0000002908047291 */ /* 0x000fe2000f8e183f */
[----:B01----:R-:W-:-:S08]  /*1720*/  SHF.L.U32 R4, R6, 0x1f, RZ ;  /* 0x0000001f06047819 */ /* 0x003fd000000006ff */
[----:B------:R0:W1:Y:S01]  /*1730*/  SYNCS.PHASECHK.TRANS64.TRYWAIT P1, [UR4], R4 ;  /* 0x00000004ff0075a7 */ /* 0x0000620008020144 */
[----:B------:R-:W-:Y:S05]  /*1740*/  @!P0 BRA `(.L_x_21) ;  /* 0x0000000000048947 */ /* 0x000fea0003800000 */
[----:B------:R-:W-:Y:S01]  /*1750*/  BPT.TRAP 0x1 ;  /* 0x000000040000795c */ /* 0x000fe20000300000 */
.L_x_21:
[----:B-1----:R-:W-:Y:S05]  /*1760*/  @P1 BRA `(.L_x_22) ;  /* 0x0000000000081947 */ /* 0x002fea0003800000 */
[----:B------:R-:W1:Y:S02]  /*1770*/  SYNCS.PHASECHK.TRANS64.TRYWAIT P1, [UR4], R4 ;  /* 0x00000004ff0075a7 */ /* 0x000e640008020144 */
[----:B-1----:R-:W-:Y:S05]  /*1780*/  @!P1 BRA `(.L_x_23) ;  /* 0x00000054002c9947 */ /* 0x002fea0003800000 */
.L_x_22:
[----:B------:R-:W-:Y:S01]  /*1790*/  ULEA UR6, UR8, UR11, 0x6 ;  /* 0x0000000b08067291 */ /* 0x000fe2000f8e303f */
[----:B------:R-:W-:Y:S01]  /*17a0*/  WARPGROUP.ARRIVE ;  /* 0x00000000000079c5 */ /* 0x000fe20000000000 */
[----:B------:R-:W-:Y:S01]  /*17b0*/  ULEA UR4, UR8, UR42, 0x9 ;  /* 0x0000002a08047291 */ /* 0x000fe2000f8e483f */
[----:B------:R-:W-:Y:S01]  /*17c0*/  UMOV UR7, 0xc0000010 ;  /* 0xc000001000077882 */ /* 0x000fe20000000000 */
[----:B------:R-:W-:Y:S02]  /*17d0*/  UMOV UR5, 0xc0000010 ;  /* 0xc000001000057882 */ /* 0x000fe40000000000 */
[----:B------:R-:W-:-:S05]  /*17e0*/  UIADD3 UR10, UR4, 0x100, URZ ;  /* 0x00000100040a7890 */ /* 0x000fca000fffe03f */
[----:B------:R-:W-:Y:S01]  /*17f0*/  HGMMA.64x32x16.F32 R40, gdesc[UR4], R40, gsb0 ;  /* 0x00600000042879f0 */ /* 0x000fe20008000828 */
[----:B------:R-:W-:Y:S01]  /*1800*/  UMOV UR5, 0xc0000010 ;  /* 0xc000001000057882 */ /* 0x000fe20000000000 */
[----:B------:R-:W-:Y:S01]  /*1810*/  UMOV UR4, UR10 ;  /* 0x0000000a00047c82 */ /* 0x000fe20008000000 */
[----:B------:R-:W-:Y:S02]  /*1820*/  WARPGROUP.DEPBAR.LE gsb0, 0x0 ;  /* 0x00008000000079c5 */ /* 0x000fe40000010000 */
[----:B------:R-:W-:-:S06]  /*1830*/  WARPGROUP.ARRIVE ;  /* 0x00000000000079c5 */ /* 0x000fcc0000000000 */
[----:B------:R-:W-:Y:S03]  /*1840*/  HGMMA.64x32x16.F32 R24, gdesc[UR4], R24, gsb0 ;  /* 0x00600000041879f0 */ /* 0x000fe60008000818 */
[----:B------:R-:W-:Y:S02]  /*1850*/  WARPGROUP.DEPBAR.LE gsb0, 0x0 ;  /* 0x00008000000079c5 */ /* 0x000fe40000010000 */
[----:B------:R-:W-:Y:S05]  /*1860*/  @!P0 BRA `(.L_x_24) ;  /* 0x0000000000048947 */ /* 0x000fea0003800000 */
[----:B------:R-:W-:Y:S01]  /*1870*/  BPT.TRAP 0x1 ;  /* 0x000000040000795c */ /* 0x000fe20000300000 */
.L_x_24:
[----:B------:R-:W-:Y:S01]  /*1880*/  ULEA UR4, UR9, UR41, 0x3 ;  /* 0x0000002909047291 */ /* 0x000fe2000f8e183f */
[----:B------:R-:W-:-:S03]  /*1890*/  ISETP.GT.U32.AND P1, PT, R19, 0x1, PT ;  /* 0x000000011300780c */ /* 0x000fc60003f24070 */
[----:B------:R-:W-:-:S04]  /*18a0*/  UIADD3 UR4, UR4, 0xc8, URZ ;  /* 0x000000c804047890 */ /* 0x000fc8000fffe03f */
[----:B------:R-:W-:-:S09]  /*18b0*/  UPRMT UR4, URZ, 0x654, UR4 ;  /* 0x000006543f047896 */ /* 0x000fd20008000004 */
[----:B------:R-:W-:Y:S01]  /*18c0*/  SYNCS.ARRIVE.TRANS64.RED.A1T0 RZ, [UR4], RZ ;  /* 0x000000ffffff79a7 */ /* 0x000fe20008100404 */
[----:B------:R-:W-:Y:S05]  /*18d0*/  @P1 BRA `(.L_x_25) ;  /* 0x0000000000041947 */ /* 0x000fea0003800000 */
[----:B------:R-:W-:Y:S01]  /*18e0*/  BPT.TRAP 0x1 ;  /* 0x000000040000795c */ /* 0x000fe20000300000 */
.L_x_25:
[----:B------:R-:W-:Y:S01]  /*18f0*/  UIADD3 UR8, UR8, 0x1, URZ ;  /* 0x0000000108087890 */ /* 0x000fe2000fffe03f */
[C---:B------:R-:W-:Y:S01]  /*1900*/  ISETP.GT.AND P1, PT, R3.reuse, 0x1, PT ;  /* 0x000000010300780c */ /* 0x040fe20003f24270 */
[----:B------:R-:W-:Y:S01]  /*1910*/  UIADD3 UR9, UR9, 0x1, URZ ;  /* 0x0000000109097890 */ /* 0x000fe2000fffe03f */
[----:B------:R-:W-:Y:S01]  /*1920*/  VIADD R3, R3, 0xffffffff ;  /* 0xffffffff03037836 */ /* 0x000fe20000000000 */
[----:B------:R-:W-:Y:S02]  /*1930*/  UISETP.NE.AND UP0, UPT, UR8, 0x19, UPT ;  /* 0x000000190800788c */ /* 0x000fe4000bf05270 */
[----:B------:R-:W-:Y:S02]  /*1940*/  UISETP.NE.AND UP1, UPT, UR9, 0x19, UPT ;  /* 0x000000190900788c */ /* 0x000fe4000bf25270 */
[----:B------:R-:W-:Y:S02]  /*1950*/  USEL UR4, URZ, 0x1, UP0 ;  /* 0x000000013f047887 */ /* 0x000fe40008000000 */
[----:B------:R-:W-:-:S02]  /*1960*/  USEL UR8, UR8, URZ, UP0 ;  /* 0x0000003f08087287 */ /* 0x000fc40008000000 */
[----:B------:R-:W-:Y:S02]  /*1970*/  USEL UR9, UR9, URZ, UP1 ;  /* 0x0000003f09097287 */ /* 0x000fe40008800000 */
[----:B------:R-:W-:Y:S01]  /*1980*/  LOP3.LUT R6, R6, UR4, RZ, 0x3c, !PT ;  /* 0x0000000406067c12 */ /* 0x000fe2000f8e3cff */
[----:B------:R-:W-:Y:S09]  /*1990*/  @P1 BRA `(.L_x_26) ;  /* 0xfffffffc00541947 */ /* 0x000ff2000383ffff */
.L_x_19:
[----:B------:R-:W2:Y:S02]  /*19a0*/  LDC R3, c[0x0][0x28c] ;  /* 0x0000a300ff037b82 */ /* 0x000ea40000000800 */
[----:B--2---:R-:W-:-:S13]  /*19b0*/  ISETP.GE.AND P1, PT, R3, 0x1, PT ;  /* 0x000000010300780c */ /* 0x004fda0003f26270 */
[----:B------:R-:W-:Y:S05]  /*19c0*/  @!P1 BRA `(.L_x_27) ;  /* 0x0000000000349947 */ /* 0x000fea0003800000 */
[----:B------:R-:W-:Y:S05]  /*19d0*/  @!P0 BRA `(.L_x_28) ;  /* 0x0000000000048947 */ /* 0x000fea0003800000 */
[----:B------:R-:W-:Y:S01]  /*19e0*/  BPT.TRAP 0x1 ;  /* 0x000000040000795c */ /* 0x000fe20000300000 */
.L_x_28:
[----:B------:R-:W-:Y:S01]  /*19f0*/  VIADD R0, R0, UR39 ;  /* 0x0000002700007c36 */ /* 0x000fe20008000000 */
[----:B------:R-:W-:-:S03]  /*1a00*/  ISETP.GT.U32.AND P0, PT, R19, 0x1, PT ;  /* 0x000000011300780c */ /* 0x000fc60003f04070 */
[----:B01----:R-:W-:-:S05]  /*1a10*/  IMAD.WIDE.U32 R4, R0, 0x51eb851f, RZ ;  /* 0x51eb851f00047825 */ /* 0x003fca00078e00ff */
[----:B------:R-:W-:-:S05]  /*1a20*/  SHF.R.U32.HI R5, RZ, 0x3, R5 ;  /* 0x00000003ff057819 */ /* 0x000fca0000011605 */
[----:B------:R-:W-:-:S05]  /*1a30*/  IMAD R0, R5, -0x19, R0 ;  /* 0xffffffe705007824 */ /* 0x000fca00078e0200 */
[----:B------:R-:W-:-:S05]  /*1a40*/  LEA R0, R0, UR41, 0x3 ;  /* 0x0000002900007c11 */ /* 0x000fca000f8e18ff */
[----:B------:R-:W-:-:S05]  /*1a50*/  VIADD R0, R0, 0xc8 ;  /* 0x000000c800007836 */ /* 0x000fca0000000000 */
[----:B------:R-:W-:-:S04]  /*1a60*/  PRMT R0, RZ, 0x654, R0 ;  /* 0x00000654ff007816 */ /* 0x000fc80000000000 */
[----:B------:R2:W-:Y:S01]  /*1a70*/  SYNCS.ARRIVE.TRANS64.RED.A1T0 RZ, [R0+URZ], RZ ;  /* 0x000000ff00ff79a7 */ /* 0x0005e2000810043f */
[----:B------:R-:W-:Y:S05]  /*1a80*/  @P0 BRA `(.L_x_27) ;  /* 0x0000000000040947 */ /* 0x000fea0003800000 */
[----:B------:R-:W-:Y:S01]  /*1a90*/  BPT.TRAP 0x1 ;  /* 0x000000040000795c */ /* 0x000fe20000300000 */
.L_x_27:
[----:B------:R-:W3:Y:S01]  /*1aa0*/  LDC R6, c[0x0][0x288] ;  /* 0x0000a200ff067b82 */ /* 0x000ee20000000800 */
[----:B------:R-:W-:Y:S01]  /*1ab0*/  SHF.R.U32.HI R3, RZ, 0x2, R18 ;  /* 0x00000002ff037819 */ /* 0x000fe20000011612 */
[----:B------:R-:W-:Y:S01]  /*1ac0*/  IMAD.SHL.U32 R11, R58, 0x20, RZ ;  /* 0x000000203a0b7824 */ /* 0x000fe200078e00ff */
[----:B01----:R-:W-:Y:S01]  /*1ad0*/  LOP3.LUT R4, R18, 0x60, RZ, 0xc0, !PT ;  /* 0x0000006012047812 */ /* 0x003fe200078ec0ff */
[----:B------:R-:W-:Y:S01]  /*1ae0*/  UIADD3 UR39, UR40, UR39, URZ ;  /* 0x0000002728277290 */ /* 0x000fe2000fffe03f */
[----:B------:R-:W-:Y:S01]  /*1af0*/  LOP3.LUT R3, R3, 0x7, RZ, 0xc0, !PT ;  /* 0x0000000703037812 */ /* 0x000fe200078ec0ff */
[----:B------:R-:W-:Y:S01]  /*1b00*/  IMAD.SHL.U32 R13, R60, 0x100, RZ ;  /* 0x000001003c0d7824 */ /* 0x000fe200078e00ff */
[----:B------:R-:W-:Y:S01]  /*1b10*/  SHF.R.U32.HI R8, RZ, 0x1, R4 ;  /* 0x00000001ff087819 */ /* 0x000fe20000011604 */
[----:B------:R-:W-:Y:S01]  /*1b20*/  UISETP.GT.U32.AND UP0, UPT, UR39, 0x18, UPT ;  /* 0x000000182700788c */ /* 0x000fe2000bf04070 */
[----:B--2---:R-:W-:Y:S01]  /*1b30*/  LOP3.LUT R0, R22, 0x1, RZ, 0xc0, !PT ;  /* 0x0000000116007812 */ /* 0x004fe200078ec0ff */
[----:B------:R-:W-:Y:S01]  /*1b40*/  ULDC UR7, c[0x0][0x284] ;  /* 0x0000a10000077ab9 */ /* 0x000fe20000000800 */
[----:B------:R-:W-:Y:S01]  /*1b50*/  IADD3 R5, RZ, -R8, -R3 ;  /* 0x80000008ff057210 */ /* 0x000fe20007ffe803 */
[----:B------:R-:W-:Y:S01]  /*1b60*/  UISETP.LT.U32.AND UP0, UPT, UR40, 0x19, UP0 ;  /* 0x000000192800788c */ /* 0x000fe20008701070 */
[----:B------:R-:W-:Y:S01]  /*1b70*/  LOP3.LUT R4, R18, 0x3, RZ, 0xc0, !PT ;  /* 0x0000000312047812 */ /* 0x000fe200078ec0ff */
[C---:B------:R-:W-:Y:S01]  /*1b80*/  IMAD.SHL.U32 R10, R0.reuse, 0x40, RZ ;  /* 0x00000040000a7824 */ /* 0x040fe200078e00ff */
[----:B------:R-:W-:Y:S01]  /*1b90*/  UISETP.GE.U32.AND UP1, UPT, UR40, 0x19, UPT ;  /* 0x000000192800788c */ /* 0x000fe2000bf26070 */
[----:B------:R-:W-:Y:S01]  /*1ba0*/  IMAD R64, R0, -0x40, R5 ;  /* 0xffffffc000407824 */ /* 0x000fe200078e0205 */
[----:B------:R-:W-:Y:S01]  /*1bb0*/  SHF.R.S32.HI R15, RZ, 0x1f, R23 ;  /* 0x0000001fff0f7819 */ /* 0x000fe20000011417 */
[----:B------:R-:W-:Y:S01]  /*1bc0*/  ULDC.64 UR8, c[0x0][0x5d0] ;  /* 0x0001740000087ab9 */ /* 0x000fe20000000a00 */
[----:B------:R-:W-:Y:S01]  /*1bd0*/  UIMAD.WIDE.U32 UR4, UR39, 0x51eb851f, URZ ;  /* 0x51eb851f270478a5 */ /* 0x000fe2000f8e003f */
[----:B------:R-:W-:Y:S01]  /*1be0*/  IMAD.WIDE R60, R60, 0x100, RZ ;  /* 0x000001003c3c7825 */ /* 0x000fe200078e02ff */
[----:B------:R-:W-:Y:S01]  /*1bf0*/  USEL UR6, URZ, 0x1, !UP0 ;  /* 0x000000013f067887 */ /* 0x000fe2000c000000 */
[----:B------:R-:W-:Y:S01]  /*1c00*/  LOP3.LUT R3, R10, 0x40, R3, 0xe2, !PT ;  /* 0x000000400a037812 */ /* 0x000fe200078ee203 */
[----:B------:R-:W-:Y:S01]  /*1c10*/  USHF.R.U32.HI UR4, URZ, 0x3, UR5 ;  /* 0x000000033f047899 */ /* 0x000fe20008011605 */
[----:B---3--:R-:W-:Y:S01]  /*1c20*/  IMAD R0, R4, -0x2, R6 ;  /* 0xfffffffe04007824 */ /* 0x008fe200078e0206 */
[----:B------:R-:W-:Y:S01]  /*1c30*/  ISETP.GE.AND P0, PT, R11, R6, PT ;  /* 0x000000060b00720c */ /* 0x000fe20003f06270 */
[----:B------:R-:W-:Y:S01]  /*1c40*/  IMAD.SHL.U32 R6, R18, 0x2, RZ ;  /* 0x0000000212067824 */ /* 0x000fe200078e00ff */
[----:B------:R-:W-:Y:S01]  /*1c50*/  ULOP3.LUT UR38, UR38, UR6, URZ, 0x3c, !UPT ;  /* 0x0000000626267292 */ /* 0x000fe2000f8e3c3f */
[----:B------:R-:W-:Y:S01]  /*1c60*/  IMAD R4, R15, UR8, RZ ;  /* 0x000000080f047c24 */ /* 0x000fe2000f8e02ff */
[----:B------:R-:W-:Y:S01]  /*1c70*/  ISETP.GE.OR P0, PT, R13, UR7, P0 ;  /* 0x000000070d007c0c */ /* 0x000fe20008706670 */
[----:B------:R-:W-:Y:S01]  /*1c80*/  UIMAD UR39, UR4, -0x19, UR39 ;  /* 0xffffffe7042778a4 */ /* 0x000fe2000f8e0227 */
[----:B------:R-:W-:Y:S01]  /*1c90*/  LOP3.LUT R6, R11, 0x6, R6, 0xf8, !PT ;  /* 0x000000060b067812 */ /* 0x000fe200078ef806 */
[----:B------:R-:W-:Y:S01]  /*1ca0*/  IMAD R9, R23, UR9, R4 ;  /* 0x0000000917097c24 */ /* 0x000fe2000f8e0204 */
[----:B------:R-:W-:Y:S01]  /*1cb0*/  @UP1 ULOP3.LUT UR38, UR38, 0x1, UR4, 0x78, !UPT ;  /* 0x0000000126261892 */ /* 0x000fe2000f8e7804 */
[----:B------:R-:W-:-:S02]  /*1cc0*/  IADD3 R64, -R13, UR7, R64 ;  /* 0x000000070d407c10 */ /* 0x000fc4000fffe140 */
[----:B------:R-:W-:Y:S02]  /*1cd0*/  SHF.R.S32.HI R7, RZ, 0x1f, R6 ;  /* 0x0000001fff077819 */ /* 0x000fe40000011406 */
[----:B------:R-:W-:Y:S01]  /*1ce0*/  LOP3.LUT R77, R60, R3, R8, 0xfe, !PT ;  /* 0x000000033c4d7212 */ /* 0x000fe200078efe08 */
[----:B------:R-:W-:Y:S02]  /*1cf0*/  IMAD.IADD R3, R0, 0x1, -R11 ;  /* 0x0000000100037824 */ /* 0x000fe400078e0a0b */
[----:B------:R-:W-:-:S04]  /*1d00*/  IMAD.WIDE.U32 R4, R23, UR8, R6 ;  /* 0x0000000817047c25 */ /* 0x000fc8000f8e0006 */
[----:B------:R-:W-:Y:S02]  /*1d10*/  IMAD.IADD R9, R5, 0x1, R9 ;  /* 0x0000000105097824 */ /* 0x000fe400078e0209 */
[----:B------:R-:W-:Y:S02]  /*1d20*/  IMAD.MOV.U32 R0, RZ, RZ, -0x1 ;  /* 0xffffffffff007424 */ /* 0x000fe400078e00ff */
[----:B------:R-:W-:Y:S01]  /*1d30*/  IMAD.MOV.U32 R8, RZ, RZ, R4 ;  /* 0x000000ffff087224 */ /* 0x000fe200078e0004 */
[----:B------:R-:W-:Y:S06]  /*1d40*/  @P0 BRA `(.L_x_29) ;  /* 0x00000024007c0947 */ /* 0x000fec0003800000 */
[----:B------:R-:W0:Y:S01]  /*1d50*/  LDC.64 R4, c[0x0][0x5c8] ;  /* 0x00017200ff047b82 */ /* 0x000e220000000a00 */
[----:B-----5:R-:W-:Y:S01]  /*1d60*/  FSETP.NEU.AND P1, PT, R57, RZ, PT ;  /* 0x000000ff3900720b */ /* 0x020fe20003f2d000 */
[----:B------:R-:W-:Y:S01]  /*1d70*/  BSSY B0, `(.L_x_29) ;  /* 0x000025c000007945 */ /* 0x000fe20003800000 */
[----:B------:R-:W-:-:S04]  /*1d80*/  ISETP.GT.AND P3, PT, R64, RZ, PT ;  /* 0x000000ff4000720c */ /* 0x000fc80003f64270 */
[----:B------:R-:W-:Y:S01]  /*1d90*/  ISETP.GT.AND P0, PT, R3, RZ, P3 ;  /* 0x000000ff0300720c */ /* 0x000fe20001f04270 */
[-C--:B0-----:R-:W-:Y:S02]  /*1da0*/  IMAD R10, R61, R4.reuse, RZ ;  /* 0x000000043d0a7224 */ /* 0x081fe400078e02ff */
[----:B------:R-:W-:-:S04]  /*1db0*/  IMAD.WIDE.U32 R70, R77, R4, R8 ;  /* 0x000000044d467225 */ /* 0x000fc800078e0008 */
[----:B------:R-:W-:-:S04]  /*1dc0*/  IMAD R9, R77, R5, R10 ;  /* 0x000000054d097224 */ /* 0x000fc800078e020a */
[----:B------:R-:W-:Y:S01]  /*1dd0*/  IMAD.IADD R73, R71, 0x1, R9 ;  /* 0x0000000147497824 */ /* 0x000fe200078e0209 */
[----:B------:R-:W-:Y:S06]  /*1de0*/  @!P1 BRA `(.L_x_30) ;  /* 0x0000001800c09947 */ /* 0x000fec0003800000 */
[----:B------:R-:W0:Y:S01]  /*1df0*/  LDC.64 R10, c[0x0][0x5b8] ;  /* 0x00016e00ff0a7b82 */ /* 0x000e220000000a00 */
[----:B------:R-:W-:-:S07]  /*1e00*/  ULDC.64 UR4, c[0x0][0x5c0] ;  /* 0x0001700000047ab9 */ /* 0x000fce0000000a00 */
[----:B------:R-:W1:Y:S08]  /*1e10*/  LDC.64 R20, c[0x0][0x5b0] ;  /* 0x00016c00ff147b82 */ /* 0x000e700000000a00 */
[----:B------:R-:W2:Y:S01]  /*1e20*/  LDC.64 R8, c[0x0][0x5a8] ;  /* 0x00016a00ff087b82 */ /* 0x000ea20000000a00 */
[----:B0-----:R-:W-:-:S04]  /*1e30*/  IMAD R12, R15, R10, RZ ;  /* 0x0000000a0f0c7224 */ /* 0x001fc800078e02ff */
[C---:B------:R-:W-:Y:S02]  /*1e40*/  IMAD R11, R23.reuse, R11, R12 ;  /* 0x0000000b170b7224 */ /* 0x040fe400078e020c */
[----:B------:R-:W-:-:S04]  /*1e50*/  IMAD.WIDE.U32 R12, R23, R10, R6 ;  /* 0x0000000a170c7225 */ /* 0x000fc800078e0006 */
[----:B-1----:R-:W-:Y:S02]  /*1e60*/  IMAD R14, R61, R20, RZ ;  /* 0x000000143d0e7224 */ /* 0x002fe400078e02ff */
[----:B------:R-:W-:Y:S02]  /*1e70*/  IMAD.IADD R15, R13, 0x1, R11 ;  /* 0x000000010d0f7824 */ /* 0x000fe400078e020b */
[----:B------:R-:W-:Y:S02]  /*1e80*/  IMAD R71, R77, R21, R14 ;  /* 0x000000154d477224 */ /* 0x000fe400078e020e */
[----:B------:R-:W-:-:S04]  /*1e90*/  IMAD.MOV.U32 R14, RZ, RZ, R12 ;  /* 0x000000ffff0e7224 */ /* 0x000fc800078e000c */
[----:B------:R-:W-:-:S04]  /*1ea0*/  IMAD.WIDE.U32 R58, R77, R20, R14 ;  /* 0x000000144d3a7225 */ /* 0x000fc800078e000e */
[----:B------:R-:W-:Y:S01]  /*1eb0*/  IMAD.IADD R59, R59, 0x1, R71 ;  /* 0x000000013b3b7824 */ /* 0x000fe200078e0247 */
[----:B--2---:R-:W-:-:S04]  /*1ec0*/  LEA R62, P1, R58, R8, 0x1 ;  /* 0x000000083a3e7211 */ /* 0x004fc800078208ff */
[----:B------:R-:W-:-:S05]  /*1ed0*/  LEA.HI.X R63, R58, R9, R59, 0x1, P1 ;  /* 0x000000093a3f7211 */ /* 0x000fca00008f0c3b */
[----:B------:R0:W2:Y:S01]  /*1ee0*/  @P0 LDG.E.LTC128B.U16 R65, desc[UR36][R62.64] ;  /* 0x000000243e410981 */ /* 0x0000a2000c1e1520 */
[----:B------:R-:W-:Y:S01]  /*1ef0*/  IMAD.WIDE.U32 R66, R77, R20, R6 ;  /* 0x000000144d427225 */ /* 0x000fe200078e0006 */
[----:B------:R-:W-:Y:S03]  /*1f00*/  BSSY B1, `(.L_x_31) ;  /* 0x0000012000017945 */ /* 0x000fe60003800000 */
[----:B------:R-:W-:Y:S02]  /*1f10*/  IMAD.IADD R67, R71, 0x1, R67 ;  /* 0x0000000147437824 */ /* 0x000fe400078e0243 */
[----:B------:R-:W-:-:S04]  /*1f20*/  IMAD.WIDE.U32 R68, R23, R10, R66 ;  /* 0x0000000a17447225 */ /* 0x000fc800078e0042 */
[----:B0-----:R-:W-:Y:S01]  /*1f30*/  IMAD.SHL.U32 R62, R20, 0x8, RZ ;  /* 0x00000008143e7824 */ /* 0x001fe200078e00ff */
[----:B------:R-:W-:Y:S01]  /*1f40*/  LEA R66, P2, R68, R8, 0x1 ;  /* 0x0000000844427211 */ /* 0x000fe200078408ff */
[----:B--2---:R-:W-:-:S05]  /*1f50*/  HADD2.F32 R58, -RZ, R65.H0_H0 ;  /* 0x20000041ff3a7230 */ /* 0x004fca0000004100 */
[----:B------:R-:W-:Y:S01]  /*1f60*/  FMUL R59, R58, R57 ;  /* 0x000000393a3b7220 */ /* 0x000fe20000400000 */
[----:B------:R-:W-:-:S03]  /*1f70*/  LEA R58, P1, R70, UR4, 0x1 ;  /* 0x00000004463a7c11 */ /* 0x000fc6000f8208ff */
[----:B------:R-:W-:Y:S01]  /*1f80*/  FFMA R59, R40, R56, R59 ;  /* 0x00000038283b7223 */ /* 0x000fe2000000003b */
[----:B------:R-:W-:-:S04]  /*1f90*/  IMAD.IADD R40, R11, 0x1, R69 ;  /* 0x000000010b287824 */ /* 0x000fc800078e0245 */
[----:B------:R-:W-:Y:S02]  /*1fa0*/  F2FP.F16.F32.PACK_AB R63, RZ, R59 ;  /* 0x0000003bff3f723e */ /* 0x000fe400000000ff */
[----:B------:R-:W-:Y:S02]  /*1fb0*/  LEA.HI.X R59, R70, UR5, R73, 0x1, P1 ;  /* 0x00000005463b7c11 */ /* 0x000fe400088f0c49 */
[----:B------:R-:W-:Y:S02]  /*1fc0*/  ISETP.GT.AND P1, PT, R3, 0x1, P3 ;  /* 0x000000010300780c */ /* 0x000fe40001f24270 */
[----:B------:R-:W-:Y:S01]  /*1fd0*/  LEA.HI.X R67, R68, R9, R40, 0x1, P2 ;  /* 0x0000000944437211 */ /* 0x000fe200010f0c28 */
[----:B------:R0:W-:Y:S02]  /*1fe0*/  @P0 STG.E.U16 desc[UR36][R58.64], R63 ;  /* 0x0000003f3a000986 */ /* 0x0001e4000c101524 */
[----:B0-----:R-:W-:-:S08]  /*1ff0*/  SHF.L.U64.HI R63, R20, 0x3, R21 ;  /* 0x00000003143f7819 */ /* 0x001fd00000010215 */
[----:B------:R-:W-:Y:S05]  /*2000*/  @!P1 BRA `(.L_x_32) ;  /* 0x0000000000049947 */ /* 0x000fea0003800000 */
[----:B------:R0:W5:Y:S02]  /*2010*/  LDG.E.LTC128B.U16 R65, desc[UR36][R66.64+0x2] ;  /* 0x0000022442417981 */ /* 0x000164000c1e1520 */
.L_x_32:
[----:B------:R-:W-:Y:S05]  /*2020*/  BSYNC B1 ;  /* 0x0000000000017941 */ /* 0x000fea0003800000 */
.L_x_31:
[----:B-----5:R-:W-:Y:S01]  /*2030*/  HADD2.F32 R40, -RZ, R65.H0_H0 ;  /* 0x20000041ff287230 */ /* 0x020fe20000004100 */
[----:B------:R-:W-:Y:S01]  /*2040*/  ISETP.GT.AND P0, PT, R64, 0x8, PT ;  /* 0x000000084000780c */ /* 0x000fe20003f04270 */
[----:B------:R-:W-:Y:S01]  /*2050*/  IMAD.WIDE.U32 R72, R77, R20, R62 ;  /* 0x000000144d487225 */ /* 0x000fe200078e003e */
[----:B------:R-:W-:-:S03]  /*2060*/  PRMT R75, R65, 0x7610, R75 ;  /* 0x00007610414b7816 */ /* 0x000fc6000000004b */
[----:B------:R-:W-:Y:S01]  /*2070*/  FMUL R40, R40, R57 ;  /* 0x0000003928287220 */ /* 0x000fe20000400000 */
[----:B------:R-:W-:Y:S01]  /*2080*/  IMAD.IADD R69, R71, 0x1, R73 ;  /* 0x0000000147457824 */ /* 0x000fe200078e0249 */
[----:B------:R-:W-:Y:S02]  /*2090*/  ISETP.GT.AND P2, PT, R3, RZ, P0 ;  /* 0x000000ff0300720c */ /* 0x000fe40000744270 */
[----:B------:R-:W-:Y:S01]  /*20a0*/  FFMA R40, R41, R56, R40 ;  /* 0x0000003829287223 */ /* 0x000fe20000000028 */
[----:B------:R-:W-:-:S04]  /*20b0*/  IADD3 R41, P4, R12, R72, RZ ;  /* 0x000000480c297210 */ /* 0x000fc80007f9e0ff */
[----:B------:R-:W-:Y:S01]  /*20c0*/  F2FP.F16.F32.PACK_AB R40, RZ, R40 ;  /* 0x00000028ff28723e */ /* 0x000fe200000000ff */
[----:B------:R-:W-:Y:S01]  /*20d0*/  IMAD.X R68, R69, 0x1, R15, P4 ;  /* 0x0000000145447824 */ /* 0x000fe200020e060f */
[C---:B------:R-:W-:Y:S02]  /*20e0*/  LEA R70, P4, R41.reuse, R8, 0x1 ;  /* 0x0000000829467211 */ /* 0x040fe400078808ff */
[----:B------:R-:W-:Y:S02]  /*20f0*/  PRMT R73, R40, 0x7610, R73 ;  /* 0x0000761028497816 */ /* 0x000fe40000000049 */
[----:B------:R-:W-:-:S03]  /*2100*/  LEA.HI.X R71, R41, R9, R68, 0x1, P4 ;  /* 0x0000000929477211 */ /* 0x000fc600020f0c44 */
[----:B------:R1:W-:Y:S04]  /*2110*/  @P1 STG.E.U16 desc[UR36][R58.64+0x2], R73 ;  /* 0x000002493a001986 */ /* 0x0003e8000c101524 */
[----:B------:R2:W3:Y:S01]  /*2120*/  @P2 LDG.E.LTC128B.U16 R75, desc[UR36][R70.64] ;  /* 0x00000024464b2981 */ /* 0x0004e2000c1e1520 */
[----:B------:R-:W-:Y:S01]  /*2130*/  IMAD.SHL.U32 R41, R4, 0x10, RZ ;  /* 0x0000001004297824 */ /* 0x000fe200078e00ff */
[----:B------:R-:W-:Y:S01]  /*2140*/  IADD3 R72, P1, R6, R72, RZ ;  /* 0x0000004806487210 */ /* 0x000fe20007f3e0ff */
[----:B------:R-:W-:Y:S03]  /*2150*/  BSSY B1, `(.L_x_33) ;  /* 0x0000011000017945 */ /* 0x000fe60003800000 */
[----:B------:R-:W-:Y:S01]  /*2160*/  IADD3 R68, P4, R41, R58, RZ ;  /* 0x0000003a29447210 */ /* 0x000fe20007f9e0ff */
[----:B-1----:R-:W-:Y:S01]  /*2170*/  IMAD.X R73, R7, 0x1, R69, P1 ;  /* 0x0000000107497824 */ /* 0x002fe200008e0645 */
[----:B------:R-:W-:Y:S01]  /*2180*/  ISETP.GT.AND P1, PT, R3, 0x1, P0 ;  /* 0x000000010300780c */ /* 0x000fe20000724270 */
[----:B------:R-:W-:-:S03]  /*2190*/  IMAD.WIDE.U32 R72, R23, R10, R72 ;  /* 0x0000000a17487225 */ /* 0x000fc600078e0048 */
[----:B--2---:R-:W-:Y:S01]  /*21a0*/  LEA R70, P5, R72, R8, 0x1 ;  /* 0x0000000848467211 */ /* 0x004fe200078a08ff */
[----:B---3--:R-:W-:-:S05]  /*21b0*/  HADD2.F32 R40, -RZ, R75.H0_H0 ;  /* 0x2000004bff287230 */ /* 0x008fca0000004100 */
[----:B------:R-:W-:Y:S01]  /*21c0*/  FMUL R65, R40, R57 ;  /* 0x0000003928417220 */ /* 0x000fe20000400000 */
[----:B------:R-:W-:-:S03]  /*21d0*/  IMAD.IADD R40, R11, 0x1, R73 ;  /* 0x000000010b287824 */ /* 0x000fc600078e0249 */
[----:B------:R-:W-:Y:S01]  /*21e0*/  FFMA R42, R42, R56, R65 ;  /* 0x000000382a2a7223 */ /* 0x000fe20000000041 */
[----:B------:R-:W-:Y:S02]  /*21f0*/  SHF.L.U64.HI R65, R4, 0x4, R5 ;  /* 0x0000000404417819 */ /* 0x000fe40000010205 */
[----:B------:R-:W-:Y:S02]  /*2200*/  LEA.HI.X R71, R72, R9, R40, 0x1, P5 ;  /* 0x0000000948477211 */ /* 0x000fe400028f0c28 */
[----:B------:R-:W-:Y:S01]  /*2210*/  F2FP.F16.F32.PACK_AB R42, RZ, R42 ;  /* 0x0000002aff2a723e */ /* 0x000fe200000000ff */
[----:B------:R-:W-:-:S05]  /*2220*/  IMAD.X R69, R65, 0x1, R59, P4 ;  /* 0x0000000141457824 */ /* 0x000fca00020e063b */
[----:B------:R1:W-:Y:S01]  /*2230*/  @P2 STG.E.U16 desc[UR36][R68.64], R42 ;  /* 0x0000002a44002986 */ /* 0x0003e2000c101524 */
[----:B------:R-:W-:Y:S05]  /*2240*/  @!P1 BRA `(.L_x_34) ;  /* 0x0000000000049947 */ /* 0x000fea0003800000 */
[----:B------:R2:W5:Y:S02]  /*2250*/  LDG.E.LTC128B.U16 R75, desc[UR36][R70.64+0x2] ;  /* 0x00000224464b7981 */ /* 0x000564000c1e1520 */
.L_x_34:
[----:B------:R-:W-:Y:S05]  /*2260*/  BSYNC B1 ;  /* 0x0000000000017941 */ /* 0x000fea0003800000 */
.L_x_33:
[----:B-----5:R-:W-:Y:S01]  /*2270*/  HADD2.F32 R40, -RZ, R75.H0_H0 ;  /* 0x2000004bff287230 */ /* 0x020fe20000004100 */
[----:B------:R-:W-:Y:S01]  /*2280*/  ISETP.GT.AND P2, PT, R3, 0x8, P3 ;  /* 0x000000080300780c */ /* 0x000fe20001f44270 */
[----:B-1----:R-:W-:Y:S01]  /*2290*/  @P1 IMAD.MOV.U32 R42, RZ, RZ, R68 ;  /* 0x000000ffff2a1224 */ /* 0x002fe200078e0044 */
[----:B------:R-:W-:Y:S02]  /*22a0*/  BSSY B1, `(.L_x_35) ;  /* 0x0000008000017945 */ /* 0x000fe40003800000 */
[----:B------:R-:W-:-:S04]  /*22b0*/  FMUL R40, R40, R57 ;  /* 0x0000003928287220 */ /* 0x000fc80000400000 */
[----:B------:R-:W-:Y:S01]  /*22c0*/  FFMA R40, R43, R56, R40 ;  /* 0x000000382b287223 */ /* 0x000fe20000000028 */
[----:B------:R-:W-:-:S04]  /*22d0*/  @P1 IMAD.MOV.U32 R43, RZ, RZ, R69 ;  /* 0x000000ffff2b1224 */ /* 0x000fc800078e0045 */
[----:B------:R-:W-:-:S05]  /*22e0*/  F2FP.F16.F32.PACK_AB R40, RZ, R40 ;  /* 0x00000028ff28723e */ /* 0x000fca00000000ff */
[----:B------:R1:W-:Y:S01]  /*22f0*/  @P1 STG.E.U16 desc[UR36][R42.64+0x2], R40 ;  /* 0x000002282a001986 */ /* 0x0003e2000c101524 */
[----:B------:R-:W-:Y:S05]  /*2300*/  @!P2 BRA `(.L_x_36) ;  /* 0x000000000004a947 */ /* 0x000fea0003800000 */
[----:B------:R3:W5:Y:S02]  /*2310*/  LDG.E.LTC128B.U16 R75, desc[UR36][R66.64+0x10] ;  /* 0x00001024424b7981 */ /* 0x000764000c1e1520 */
.L_x_36:
[----:B------:R-:W-:Y:S05]  /*2320*/  BSYNC B1 ;  /* 0x0000000000017941 */ /* 0x000fea0003800000 */
.L_x_35:
[----:B-1---5:R-:W-:Y:S01]  /*2330*/  HADD2.F32 R40, -RZ, R75.H0_H0 ;  /* 0x2000004bff287230 */ /* 0x022fe20000004100 */
[----:B------:R-:W-:Y:S01]  /*2340*/  ISETP.GT.AND P1, PT, R3, 0x9, P3 ;  /* 0x000000090300780c */ /* 0x000fe20001f24270 */
[----:B------:R-:W-:Y:S01]  /*2350*/  @P2 IMAD.MOV.U32 R42, RZ, RZ, R58 ;  /* 0x000000ffff2a2224 */ /* 0x000fe200078e003a */
[----:B------:R-:W-:Y:S02]  /*2360*/  BSSY B1, `(.L_x_37) ;  /* 0x0000009000017945 */ /* 0x000fe40003800000 */
[----:B------:R-:W-:-:S04]  /*2370*/  FMUL R43, R40, R57 ;  /* 0x00000039282b7220 */ /* 0x000fc80000400000 */
[----:B------:R-:W-:-:S05]  /*2380*/  FFMA R43, R44, R56, R43 ;  /* 0x000000382c2b7223 */ /* 0x000fca000000002b */
[----:B------:R-:W-:-:S04]  /*2390*/  F2FP.F16.F32.PACK_AB R43, RZ, R43 ;  /* 0x0000002bff2b723e */ /* 0x000fc800000000ff */
[----:B------:R-:W-:Y:S01]  /*23a0*/  PRMT R40, R43, 0x7610, R40 ;  /* 0x000076102b287816 */ /* 0x000fe20000000028 */
[----:B------:R-:W-:-:S05]  /*23b0*/  @P2 IMAD.MOV.U32 R43, RZ, RZ, R59 ;  /* 0x000000ffff2b2224 */ /* 0x000fca00078e003b */
[----:B------:R1:W-:Y:S01]  /*23c0*/  @P2 STG.E.U16 desc[UR36][R42.64+0x10], R40 ;  /* 0x000010282a002986 */ /* 0x0003e2000c101524 */
[----:B------:R-:W-:Y:S05]  /*23d0*/  @!P1 BRA `(.L_x_38) ;  /* 0x0000000000049947 */ /* 0x000fea0003800000 */
[----:B------:R4:W5:Y:S02]  /*23e0*/  LDG.E.LTC128B.U16 R75, desc[UR36][R66.64+0x12] ;  /* 0x00001224424b7981 */ /* 0x000964000c1e1520 */
.L_x_38:
[----:B------:R-:W-:Y:S05]  /*23f0*/  BSYNC B1 ;  /* 0x0000000000017941 */ /* 0x000fea0003800000 */
.L_x_37:
[----:B-1---5:R-:W-:Y:S01]  /*2400*/  HADD2.F32 R40, -RZ, R75.H0_H0 ;  /* 0x2000004bff287230 */ /* 0x022fe20000004100 */
[----:B------:R-:W-:Y:S01]  /*2410*/  ISETP.GT.AND P2, PT, R3, 0x8, P0 ;  /* 0x000000080300780c */ /* 0x000fe20000744270 */
[----:B------:R-:W-:Y:S01]  /*2420*/  @P1 IMAD.MOV.U32 R42, RZ, RZ, R58 ;  /* 0x000000ffff2a1224 */ /* 0x000fe200078e003a */
[----:B------:R-:W-:Y:S01]  /*2430*/  BSSY B1, `(.L_x_39) ;  /* 0x0000008000017945 */ /* 0x000fe20003800000 */
[----:B------:R-:W-:Y:S02]  /*2440*/  @P1 IMAD.MOV.U32 R43, RZ, RZ, R59 ;  /* 0x000000ffff2b1224 */ /* 0x000fe400078e003b */
[----:B------:R-:W-:-:S04]  /*2450*/  FMUL R40, R40, R57 ;  /* 0x0000003928287220 */ /* 0x000fc80000400000 */
[----:B------:R-:W-:-:S05]  /*2460*/  FFMA R40, R45, R56, R40 ;  /* 0x000000382d287223 */ /* 0x000fca0000000028 */
[----:B------:R-:W-:-:S05]  /*2470*/  F2FP.F16.F32.PACK_AB R40, RZ, R40 ;  /* 0x00000028ff28723e */ /* 0x000fca00000000ff */
[----:B------:R1:W-:Y:S01]  /*2480*/  @P1 STG.E.U16 desc[UR36][R42.64+0x12], R40 ;  /* 0x000012282a001986 */ /* 0x0003e2000c101524 */
[----:B------:R-:W-:Y:S05]  /*2490*/  @!P2 BRA `(.L_x_40) ;  /* 0x000000000004a947 */ /* 0x000fea0003800000 */
[----:B------:R0:W5:Y:S02]  /*24a0*/  LDG.E.LTC128B.U16 R75, desc[UR36][R70.64+0x10] ;  /* 0x00001024464b7981 */ /* 0x000164000c1e1520 */
.L_x_40:
[----:B------:R-:W-:Y:S05]  /*24b0*/  BSYNC B1 ;  /* 0x0000000000017941 */ /* 0x000fea0003800000 */
.L_x_39:
        /* <DEDUP_REMOVED lines=12> */
.L_x_42:
[----:B------:R-:W-:Y:S05]  /*2580*/  BSYNC B1 ;  /* 0x0000000000017941 */ /* 0x000fea0003800000 */
.L_x_41:
        /* <DEDUP_REMOVED lines=11> */
.L_x_44:
[----:B------:R-:W-:Y:S05]  /*2640*/  BSYNC B1 ;  /* 0x0000000000017941 */ /* 0x000fea0003800000 */
.L_x_43:
        /* <DEDUP_REMOVED lines=12> */
.L_x_46:
[----:B------:R-:W-:Y:S05]  /*2710*/  BSYNC B1 ;  /* 0x0000000000017941 */ /* 0x000fea0003800000 */
.L_x_45:
        /* <DEDUP_REMOVED lines=11> */
.L_x_48:
[----:B------:R-:W-:Y:S05]  /*27d0*/  BSYNC B1 ;  /* 0x0000000000017941 */ /* 0x000fea0003800000 */
.L_x_47:
        /* <DEDUP_REMOVED lines=12> */
.L_x_50:
[----:B------:R-:W-:Y:S05]  /*28a0*/  BSYNC B1 ;  /* 0x0000000000017941 */ /* 0x000fea0003800000 */
.L_x_49:
        /* <DEDUP_REMOVED lines=11> */
.L_x_52:
[----:B------:R-:W-:Y:S05]  /*2960*/  BSYNC B1 ;  /* 0x0000000000017941 */ /* 0x000fea0003800000 */
.L_x_51:
        /* <DEDUP_REMOVED lines=12> */
.L_x_54:
[----:B------:R-:W-:Y:S05]  /*2a30*/  BSYNC B1 ;  /* 0x0000000000017941 */ /* 0x000fea0003800000 */
.L_x_53:
        /* <DEDUP_REMOVED lines=11> */
.L_x_56:
[----:B------:R-:W-:Y:S05]  /*2af0*/  BSYNC B1 ;  /* 0x0000000000017941 */ /* 0x000fea0003800000 */
.L_x_55:
[----:B-1---5:R-:W-:Y:S01]  /*2b00*/  HADD2.F32 R40, -RZ, R75.H0_H0 ;  /* 0x2000004bff287230 */ /* 0x022fe20000004100 */
[----:B------:R-:W-:Y:S01]  /*2b10*/  ISETP.GT.AND P1, PT, R3, 0x19, P0 ;  /* 0x000000190300780c */ /* 0x000fe20000724270 */
[----:B------:R-:W-:Y:S01]  /*2b20*/  @P2 IMAD.MOV.U32 R42, RZ, RZ, R68 ;  /* 0x000000ffff2a2224 */ /* 0x000fe200078e0044 */
[----:B------:R-:W-:Y:S01]  /*2b30*/  IADD3 R77, P0, R77, 0x80, RZ ;  /* 0x000000804d4d7810 */ /* 0x000fe20007f1e0ff */
[----:B------:R-:W-:Y:S01]  /*2b40*/  BSSY B1, `(.L_x_57) ;  /* 0x000000a000017945 */ /* 0x000fe20003800000 */
[----:B------:R-:W-:-:S03]  /*2b50*/  FMUL R43, R40, R57 ;  /* 0x00000039282b7220 */ /* 0x000fc60000400000 */
[----:B------:R-:W-:Y:S02]  /*2b60*/  IMAD.X R61, RZ, RZ, R61, P0 ;  /* 0x000000ffff3d7224 */ /* 0x000fe400000e063d */
[----:B------:R-:W-:-:S05]  /*2b70*/  FFMA R43, R54, R56, R43 ;  /* 0x00000038362b7223 */ /* 0x000fca000000002b */
[----:B------:R-:W-:-:S04]  /*2b80*/  F2FP.F16.F32.PACK_AB R43, RZ, R43 ;  /* 0x0000002bff2b723e */ /* 0x000fc800000000ff */
[----:B------:R-:W-:Y:S01]  /*2b90*/  PRMT R40, R43, 0x7610, R40 ;  /* 0x000076102b287816 */ /* 0x000fe20000000028 */
[----:B------:R-:W-:-:S05]  /*2ba0*/  @P2 IMAD.MOV.U32 R43, RZ, RZ, R69 ;  /* 0x000000ffff2b2224 */ /* 0x000fca00078e0045 */
[----:B------:R1:W-:Y:S01]  /*2bb0*/  @P2 STG.E.U16 desc[UR36][R42.64+0x30], R40 ;  /* 0x000030282a002986 */ /* 0x0003e2000c101524 */
[----:B------:R-:W-:Y:S05]  /*2bc0*/  @!P1 BRA `(.L_x_58) ;  /* 0x0000000000049947 */ /* 0x000fea0003800000 */
[----:B------:R0:W5:Y:S02]  /*2bd0*/  LDG.E.LTC128B.U16 R75, desc[UR36][R70.64+0x32] ;  /* 0x00003224464b7981 */ /* 0x000164000c1e1520 */
.L_x_58:
[----:B------:R-:W-:Y:S05]  /*2be0*/  BSYNC B1 ;  /* 0x0000000000017941 */ /* 0x000fea0003800000 */
.L_x_57:
[----:B-1---5:R-:W-:Y:S01]  /*2bf0*/  HADD2.F32 R40, -RZ, R75.H0_H0 ;  /* 0x2000004bff287230 */ /* 0x022fe20000004100 */
[----:B------:R-:W-:Y:S01]  /*2c00*/  ISETP.GT.AND P0, PT, R64, 0x80, PT ;  /* 0x000000804000780c */ /* 0x000fe20003f04270 */
[----:B------:R-:W-:-:S03]  /*2c10*/  IMAD R42, R61, R20, RZ ;  /* 0x000000143d2a7224 */ /* 0x000fc600078e02ff */
[----:B------:R-:W-:Y:S01]  /*2c20*/  FMUL R40, R40, R57 ;  /* 0x0000003928287220 */ /* 0x000fe20000400000 */
[----:B------:R-:W-:Y:S01]  /*2c30*/  IMAD R53, R77, R21, R42 ;  /* 0x000000154d357224 */ /* 0x000fe200078e022a */
[----:B------:R-:W-:Y:S01]  /*2c40*/  ISETP.GT.AND P3, PT, R3, RZ, P0 ;  /* 0x000000ff0300720c */ /* 0x000fe20000764270 */
[----:B------:R-:W-:-:S04]  /*2c50*/  IMAD.WIDE.U32 R42, R77, R20, R14 ;  /* 0x000000144d2a7225 */ /* 0x000fc800078e000e */
[----:B------:R-:W-:Y:S01]  /*2c60*/  FFMA R40, R55, R56, R40 ;  /* 0x0000003837287223 */ /* 0x000fe20000000028 */
[----:B------:R-:W-:Y:S01]  /*2c70*/  IMAD.IADD R21, R43, 0x1, R53 ;  /* 0x000000012b157824 */ /* 0x000fe200078e0235 */
[----:B------:R-:W-:-:S03]  /*2c80*/  LEA R44, P2, R42, R8, 0x1 ;  /* 0x000000082a2c7211 */ /* 0x000fc600078408ff */
[----:B------:R-:W-:Y:S02]  /*2c90*/  F2FP.F16.F32.PACK_AB R40, RZ, R40 ;  /* 0x00000028ff28723e */ /* 0x000fe400000000ff */
[----:B------:R-:W-:Y:S02]  /*2ca0*/  LEA.HI.X R45, R42, R9, R21, 0x1, P2 ;  /* 0x000000092a2d7211 */ /* 0x000fe400010f0c15 */
[----:B------:R-:W-:-:S05]  /*2cb0*/  PRMT R43, R40, 0x7610, R43 ;  /* 0x00007610282b7816 */ /* 0x000fca000000002b */
[----:B------:R1:W-:Y:S04]  /*2cc0*/  @P1 STG.E.U16 desc[UR36][R68.64+0x32], R43 ;  /* 0x0000322b44001986 */ /* 0x0003e8000c101524 */
[----:B------:R-:W2:Y:S01]  /*2cd0*/  @P3 LDG.E.LTC128B.U16 R75, desc[UR36][R44.64] ;  /* 0x000000242c4b3981 */ /* 0x000ea2000c1e1520 */
[C---:B------:R-:W-:Y:S01]  /*2ce0*/  IMAD.SHL.U32 R49, R4.reuse, 0x100, RZ ;  /* 0x0000010004317824 */ /* 0x040fe200078e00ff */
[----:B------:R-:W-:Y:S01]  /*2cf0*/  SHF.L.U64.HI R51, R4, 0x8, R5 ;  /* 0x0000000804337819 */ /* 0x000fe20000010205 */
[----:B------:R-:W-:Y:S01]  /*2d00*/  BSSY B1, `(.L_x_59) ;  /* 0x0000011000017945 */ /* 0x000fe20003800000 */
[----:B------:R-:W-:Y:S01]  /*2d10*/  ISETP.GT.AND P2, PT, R3, 0x1, P0 ;  /* 0x000000010300780c */ /* 0x000fe20000744270 */
[----:B-1----:R-:W-:-:S04]  /*2d20*/  IMAD.WIDE.U32 R42, R77, R20, R6 ;  /* 0x000000144d2a7225 */ /* 0x002fc800078e0006 */
[----:B------:R-:W-:Y:S02]  /*2d30*/  IMAD.IADD R43, R53, 0x1, R43 ;  /* 0x00000001352b7824 */ /* 0x000fe400078e022b */
[----:B------:R-:W-:Y:S01]  /*2d40*/  IMAD.WIDE.U32 R46, R23, R10, R42 ;  /* 0x0000000a172e7225 */ /* 0x000fe200078e002a */
[----:B------:R-:W-:-:S03]  /*2d50*/  IADD3 R42, P1, R49, R58, RZ ;  /* 0x0000003a312a7210 */ /* 0x000fc60007f3e0ff */
[----:B------:R-:W-:Y:S01]  /*2d60*/  IMAD.IADD R5, R11, 0x1, R47 ;  /* 0x000000010b057824 */ /* 0x000fe200078e022f */
[----:B------:R-:W-:Y:S01]  /*2d70*/  LEA R4, P4, R46, R8, 0x1 ;  /* 0x000000082e047211 */ /* 0x000fe200078808ff */
[----:B------:R-:W-:-:S03]  /*2d80*/  IMAD.X R43, R51, 0x1, R59, P1 ;  /* 0x00000001332b7824 */ /* 0x000fc600008e063b */
[----:B------:R-:W-:Y:S01]  /*2d90*/  LEA.HI.X R5, R46, R9, R5, 0x1, P4 ;  /* 0x000000092e057211 */ /* 0x000fe200020f0c05 */
[----:B--2---:R-:W-:-:S05]  /*2da0*/  HADD2.F32 R40, -RZ, R75.H0_H0 ;  /* 0x2000004bff287230 */ /* 0x004fca0000004100 */
[----:B------:R-:W-:-:S04]  /*2db0*/  FMUL R21, R40, R57 ;  /* 0x0000003928157220 */ /* 0x000fc80000400000 */
[----:B------:R-:W-:-:S05]  /*2dc0*/  FFMA R21, R24, R56, R21 ;  /* 0x0000003818157223 */ /* 0x000fca0000000015 */
[----:B------:R-:W-:-:S05]  /*2dd0*/  F2FP.F16.F32.PACK_AB R21, RZ, R21 ;  /* 0x00000015ff15723e */ /* 0x000fca00000000ff */
[----:B------:R1:W-:Y:S01]  /*2de0*/  @P3 STG.E.U16 desc[UR36][R42.64], R21 ;  /* 0x000000152a003986 */ /* 0x0003e2000c101524 */
[----:B------:R-:W-:Y:S05]  /*2df0*/  @!P2 BRA `(.L_x_60) ;  /* 0x000000000004a947 */ /* 0x000fea0003800000 */
[----:B------:R2:W5:Y:S02]  /*2e00*/  LDG.E.LTC128B.U16 R75, desc[UR36][R4.64+0x2] ;  /* 0x00000224044b7981 */ /* 0x000564000c1e1520 */
.L_x_60:
[----:B------:R-:W-:Y:S05]  /*2e10*/  BSYNC B1 ;  /* 0x0000000000017941 */ /* 0x000fea0003800000 */
.L_x_59:
[----:B-----5:R-:W-:Y:S01]  /*2e20*/  HADD2.F32 R14, -RZ, R75.H0_H0 ;  /* 0x2000004bff0e7230 */ /* 0x020fe20000004100 */
[----:B------:R-:W-:Y:S01]  /*2e30*/  ISETP.GT.AND P1, PT, R64, 0x88, PT ;  /* 0x000000884000780c */ /* 0x000fe20003f24270 */
[----:B-1----:R-:W-:Y:S01]  /*2e40*/  IMAD.WIDE.U32 R20, R77, R20, R62 ;  /* 0x000000144d147225 */ /* 0x002fe200078e003e */
[----:B------:R-:W-:Y:S03]  /*2e50*/  BSSY B1, `(.L_x_61) ;  /* 0x0000010000017945 */ /* 0x000fe60003800000 */
[----:B------:R-:W-:Y:S01]  /*2e60*/  FMUL R14, R14, R57 ;  /* 0x000000390e0e7220 */ /* 0x000fe20000400000 */
[----:B------:R-:W-:Y:S01]  /*2e70*/  IMAD.IADD R53, R53, 0x1, R21 ;  /* 0x0000000135357824 */ /* 0x000fe200078e0215 */
[----:B------:R-:W-:Y:S01]  /*2e80*/  IADD3 R13, P5, R12, R20, RZ ;  /* 0x000000140c0d7210 */ /* 0x000fe20007fbe0ff */
[----:B------:R-:W-:Y:S02]  /*2e90*/  @P2 IMAD.MOV.U32 R21, RZ, RZ, R43 ;  /* 0x000000ffff152224 */ /* 0x000fe400078e002b */
[----:B------:R-:W-:Y:S01]  /*2ea0*/  FFMA R25, R25, R56, R14 ;  /* 0x0000003819197223 */ /* 0x000fe2000000000e */
[----:B------:R-:W-:Y:S01]  /*2eb0*/  IADD3 R14, P4, R6, R20, RZ ;  /* 0x00000014060e7210 */ /* 0x000fe20007f9e0ff */
[----:B------:R-:W-:Y:S01]  /*2ec0*/  IMAD.X R20, R53, 0x1, R15, P5 ;  /* 0x0000000135147824 */ /* 0x000fe200028e060f */
[----:B------:R-:W-:-:S02]  /*2ed0*/  LEA R12, P5, R13, R8, 0x1 ;  /* 0x000000080d0c7211 */ /* 0x000fc400078a08ff */
[----:B------:R-:W-:Y:S02]  /*2ee0*/  F2FP.F16.F32.PACK_AB R25, RZ, R25 ;  /* 0x00000019ff19723e */ /* 0x000fe400000000ff */
[----:B------:R-:W-:Y:S01]  /*2ef0*/  LEA.HI.X R13, R13, R9, R20, 0x1, P5 ;  /* 0x000000090d0d7211 */ /* 0x000fe200028f0c14 */
[----:B------:R-:W-:Y:S01]  /*2f00*/  @P2 IMAD.MOV.U32 R20, RZ, RZ, R42 ;  /* 0x000000ffff142224 */ /* 0x000fe200078e002a */
[----:B------:R-:W-:-:S04]  /*2f10*/  ISETP.GT.AND P3, PT, R3, RZ, P1 ;  /* 0x000000ff0300720c */ /* 0x000fc80000f64270 */
[----:B------:R1:W-:Y:S09]  /*2f20*/  @P2 STG.E.U16 desc[UR36][R20.64+0x2], R25 ;  /* 0x0000021914002986 */ /* 0x0003f2000c101524 */
[----:B------:R-:W-:Y:S05]  /*2f30*/  @!P3 BRA `(.L_x_62) ;  /* 0x000000000004b947 */ /* 0x000fea0003800000 */
[----:B------:R0:W5:Y:S02]  /*2f40*/  LDG.E.LTC128B.U16 R75, desc[UR36][R12.64] ;  /* 0x000000240c4b7981 */ /* 0x000164000c1e1520 */
.L_x_62:
[----:B------:R-:W-:Y:S05]  /*2f50*/  BSYNC B1 ;  /* 0x0000000000017941 */ /* 0x000fea0003800000 */
.L_x_61:
[----:B-----5:R-:W-:Y:S01]  /*2f60*/  HADD2.F32 R6, -RZ, R75.H0_H0 ;  /* 0x2000004bff067230 */ /* 0x020fe20000004100 */
[----:B------:R-:W-:Y:S01]  /*2f70*/  ISETP.GT.AND P2, PT, R3, 0x1, P1 ;  /* 0x000000010300780c */ /* 0x000fe20000f44270 */
[----:B------:R-:W-:Y:S01]  /*2f80*/  IMAD.X R15, R7, 0x1, R53, P4 ;  /* 0x00000001070f7824 */ /* 0x000fe200020e0635 */
[----:B------:R-:W-:Y:S02]  /*2f90*/  BSSY B1, `(.L_x_63) ;  /* 0x000000d000017945 */ /* 0x000fe40003800000 */
[----:B------:R-:W-:Y:S01]  /*2fa0*/  FMUL R7, R6, R57 ;  /* 0x0000003906077220 */ /* 0x000fe20000400000 */
[----:B------:R-:W-:Y:S01]  /*2fb0*/  IADD3 R6, P4, R42, R41, RZ ;  /* 0x000000292a067210 */ /* 0x000fe20007f9e0ff */
[----:B0-----:R-:W-:-:S04]  /*2fc0*/  IMAD.WIDE.U32 R12, R23, R10, R14 ;  /* 0x0000000a170c7225 */ /* 0x001fc800078e000e */
[----:B------:R-:W-:Y:S01]  /*2fd0*/  FFMA R7, R26, R56, R7 ;  /* 0x000000381a077223 */ /* 0x000fe20000000007 */
[----:B------:R-:W-:Y:S01]  /*2fe0*/  IMAD.IADD R11, R11, 0x1, R13 ;  /* 0x000000010b0b7824 */ /* 0x000fe200078e020d */
[----:B------:R-:W-:-:S03]  /*2ff0*/  LEA R8, P5, R12, R8, 0x1 ;  /* 0x000000080c087211 */ /* 0x000fc600078a08ff */
[----:B------:R-:W-:Y:S01]  /*3000*/  F2FP.F16.F32.PACK_AB R10, RZ, R7 ;  /* 0x00000007ff0a723e */ /* 0x000fe200000000ff */
[----:B------:R-:W-:Y:S01]  /*3010*/  IMAD.X R7, R43, 0x1, R65, P4 ;  /* 0x000000012b077824 */ /* 0x000fe200020e0641 */
[----:B------:R-:W-:-:S04]  /*3020*/  LEA.HI.X R9, R12, R9, R11, 0x1, P5 ;  /* 0x000000090c097211 */ /* 0x000fc800028f0c0b */
[----:B------:R0:W-:Y:S01]  /*3030*/  @P3 STG.E.U16 desc[UR36][R6.64], R10 ;  /* 0x0000000a06003986 */ /* 0x0001e2000c101524 */
[----:B------:R-:W-:Y:S05]  /*3040*/  @!P2 BRA `(.L_x_64) ;  /* 0x000000000004a947 */ /* 0x000fea0003800000 */
[----:B------:R0:W5:Y:S02]  /*3050*/  LDG.E.LTC128B.U16 R75, desc[UR36][R8.64+0x2] ;  /* 0x00000224084b7981 */ /* 0x000164000c1e1520 */
.L_x_64:
[----:B------:R-:W-:Y:S05]  /*3060*/  BSYNC B1 ;  /* 0x0000000000017941 */ /* 0x000fea0003800000 */
.L_x_63:
[----:B0----5:R-:W-:Y:S01]  /*3070*/  HADD2.F32 R10, -RZ, R75.H0_H0 ;  /* 0x2000004bff0a7230 */ /* 0x021fe20000004100 */
[----:B------:R-:W-:Y:S01]  /*3080*/  ISETP.GT.AND P3, PT, R3, 0x8, P0 ;  /* 0x000000080300780c */ /* 0x000fe20000764270 */
[----:B------:R-:W-:Y:S03]  /*3090*/  BSSY B1, `(.L_x_65) ;  /* 0x0000007000017945 */ /* 0x000fe60003800000 */
[----:B------:R-:W-:-:S04]  /*30a0*/  FMUL R10, R10, R57 ;  /* 0x000000390a0a7220 */ /* 0x000fc80000400000 */
[----:B------:R-:W-:-:S05]  /*30b0*/  FFMA R10, R27, R56, R10 ;  /* 0x000000381b0a7223 */ /* 0x000fca000000000a */
[----:B------:R-:W-:-:S05]  /*30c0*/  F2FP.F16.F32.PACK_AB R10, RZ, R10 ;  /* 0x0000000aff0a723e */ /* 0x000fca00000000ff */
[----:B------:R0:W-:Y:S01]  /*30d0*/  @P2 STG.E.U16 desc[UR36][R6.64+0x2], R10 ;  /* 0x0000020a06002986 */ /* 0x0001e2000c101524 */
[----:B------:R-:W-:Y:S05]  /*30e0*/  @!P3 BRA `(.L_x_66) ;  /* 0x000000000004b947 */ /* 0x000fea0003800000 */
[----:B------:R0:W5:Y:S02]  /*30f0*/  LDG.E.LTC128B.U16 R75, desc[UR36][R4.64+0x10] ;  /* 0x00001024044b7981 */ /* 0x000164000c1e1520 */
.L_x_66:
[----:B------:R-:W-:Y:S05]  /*3100*/  BSYNC B1 ;  /* 0x0000000000017941 */ /* 0x000fea0003800000 */
.L_x_65:
[----:B0----5:R-:W-:Y:S01]  /*3110*/  HADD2.F32 R6, -RZ, R75.H0_H0 ;  /* 0x2000004bff067230 */ /* 0x021fe20000004100 */
[----:B------:R-:W-:Y:S01]  /*3120*/  ISETP.GT.AND P2, PT, R3, 0x9, P0 ;  /* 0x000000090300780c */ /* 0x000fe20000744270 */
[----:B------:R-:W-:Y:S01]  /*3130*/  IMAD.MOV.U32 R10, RZ, RZ, R42 ;  /* 0x000000ffff0a7224 */ /* 0x000fe200078e002a */
[----:B------:R-:W-:Y:S01]  /*3140*/  BSSY B1, `(.L_x_67) ;  /* 0x0000008000017945 */ /* 0x000fe20003800000 */
[----:B------:R-:W-:Y:S02]  /*3150*/  IMAD.MOV.U32 R11, RZ, RZ, R43 ;  /* 0x000000ffff0b7224 */ /* 0x000fe400078e002b */
[----:B------:R-:W-:-:S04]  /*3160*/  FMUL R7, R6, R57 ;  /* 0x0000003906077220 */ /* 0x000fc80000400000 */
[----:B------:R-:W-:-:S05]  /*3170*/  FFMA R7, R28, R56, R7 ;  /* 0x000000381c077223 */ /* 0x000fca0000000007 */
[----:B------:R-:W-:-:S05]  /*3180*/  F2FP.F16.F32.PACK_AB R7, RZ, R7 ;  /* 0x00000007ff07723e */ /* 0x000fca00000000ff */
[----:B------:R0:W-:Y:S01]  /*3190*/  @P3 STG.E.U16 desc[UR36][R10.64+0x10], R7 ;  /* 0x000010070a003986 */ /* 0x0001e2000c101524 */
[----:B------:R-:W-:Y:S05]  /*31a0*/  @!P2 BRA `(.L_x_68) ;  /* 0x000000000004a947 */ /* 0x000fea0003800000 */
[----:B------:R0:W5:Y:S02]  /*31b0*/  LDG.E.LTC128B.U16 R75, desc[UR36][R4.64+0x12] ;  /* 0x00001224044b7981 */ /* 0x000164000c1e1520 */
.L_x_68:
[----:B------:R-:W-:Y:S05]  /*31c0*/  BSYNC B1 ;  /* 0x0000000000017941 */ /* 0x000fea0003800000 */
.L_x_67:
[----:B-----5:R-:W-:Y:S01]  /*31d0*/  HADD2.F32 R6, -RZ, R75.H0_H0 ;  /* 0x2000004bff067230 */ /* 0x020fe20000004100 */
        /* <DEDUP_REMOVED lines=8> */
.L_x_70:
[----:B------:R-:W-:Y:S05]  /*3260*/  BSYNC B1 ;  /* 0x0000000000017941 */ /* 0x000fea0003800000 */
.L_x_69:
[----:B0----5:R-:W-:Y:S01]  /*3270*/  HADD2.F32 R6, -RZ, R75.H0_H0 ;  /* 0x2000004bff067230 */ /* 0x021fe20000004100 */
[----:B------:R-:W-:Y:S01]  /*3280*/  ISETP.GT.AND P2, PT, R3, 0x9, P1 ;  /* 0x000000090300780c */ /* 0x000fe20000f44270 */
[----:B------:R-:W-:Y:S03]  /*3290*/  BSSY B1, `(.L_x_71) ;  /* 0x0000009000017945 */ /* 0x000fe60003800000 */
[----:B------:R-:W-:Y:S01]  /*32a0*/  FMUL R7, R6, R57 ;  /* 0x0000003906077220 */ /* 0x000fe20000400000 */
[----:B------:R-:W-:-:S03]  /*32b0*/  IADD3 R6, P3, R41, R42, RZ ;  /* 0x0000002a29067210 */ /* 0x000fc60007f7e0ff */
[----:B------:R-:W-:-:S05]  /*32c0*/  FFMA R7, R30, R56, R7 ;  /* 0x000000381e077223 */ /* 0x000fca0000000007 */
[----:B------:R-:W-:Y:S01]  /*32d0*/  F2FP.F16.F32.PACK_AB R12, RZ, R7 ;  /* 0x00000007ff0c723e */ /* 0x000fe200000000ff */
[----:B------:R-:W-:-:S05]  /*32e0*/  IMAD.X R7, R65, 0x1, R43, P3 ;  /* 0x0000000141077824 */ /* 0x000fca00018e062b */
[----:B------:R0:W-:Y:S01]  /*32f0*/  @P4 STG.E.U16 desc[UR36][R6.64+0x10], R12 ;  /* 0x0000100c06004986 */ /* 0x0001e2000c101524 */
[----:B------:R-:W-:Y:S05]  /*3300*/  @!P2 BRA `(.L_x_72) ;  /* 0x000000000004a947 */ /* 0x000fea0003800000 */
[----:B------:R0:W5:Y:S02]  /*3310*/  LDG.E.LTC128B.U16 R75, desc[UR36][R8.64+0x12] ;  /* 0x00001224084b7981 */ /* 0x000164000c1e1520 */
.L_x_72:
[----:B------:R-:W-:Y:S05]  /*3320*/  BSYNC B1 ;  /* 0x0000000000017941 */ /* 0x000fea0003800000 */
.L_x_71:
[----:B0----5:R-:W-:Y:S01]  /*3330*/  HADD2.F32 R6, -RZ, R75.H0_H0 ;  /* 0x2000004bff067230 */ /* 0x021fe20000004100 */
[----:B------:R-:W-:Y:S01]  /*3340*/  ISETP.GT.AND P3, PT, R3, 0x10, P0 ;  /* 0x000000100300780c */ /* 0x000fe20000764270 */
[----:B------:R-:W-:Y:S03]  /*3350*/  BSSY B1, `(.L_x_73) ;  /* 0x0000009000017945 */ /* 0x000fe60003800000 */
[----:B------:R-:W-:-:S04]  /*3360*/  FMUL R6, R6, R57 ;  /* 0x0000003906067220 */ /* 0x000fc80000400000 */
[----:B------:R-:W-:Y:S01]  /*3370*/  FFMA R31, R31, R56, R6 ;  /* 0x000000381f1f7223 */ /* 0x000fe20000000006 */
[----:B------:R-:W-:-:S04]  /*3380*/  IADD3 R6, P4, P5, R41, R58, R49 ;  /* 0x0000003a29067210 */ /* 0x000fc80007d9e031 */
[----:B------:R-:W-:Y:S02]  /*3390*/  F2FP.F16.F32.PACK_AB R31, RZ, R31 ;  /* 0x0000001fff1f723e */ /* 0x000fe400000000ff */
[----:B------:R-:W-:-:S05]  /*33a0*/  IADD3.X R7, R65, R59, R51, P4, P5 ;  /* 0x0000003b41077210 */ /* 0x000fca00027ea433 */
[----:B------:R0:W-:Y:S01]  /*33b0*/  @P2 STG.E.U16 desc[UR36][R6.64+0x12], R31 ;  /* 0x0000121f06002986 */ /* 0x0001e2000c101524 */
[----:B------:R-:W-:Y:S05]  /*33c0*/  @!P3 BRA `(.L_x_74) ;  /* 0x000000000004b947 */ /* 0x000fea0003800000 */
[----:B------:R0:W5:Y:S02]  /*33d0*/  LDG.E.LTC128B.U16 R75, desc[UR36][R4.64+0x20] ;  /* 0x00002024044b7981 */ /* 0x000164000c1e1520 */
.L_x_74:
[----:B------:R-:W-:Y:S05]  /*33e0*/  BSYNC B1 ;  /* 0x0000000000017941 */ /* 0x000fea0003800000 */
.L_x_73:
        /* <DEDUP_REMOVED lines=9> */
.L_x_76:
[----:B------:R-:W-:Y:S05]  /*3480*/  BSYNC B1 ;  /* 0x0000000000017941 */ /* 0x000fea0003800000 */
.L_x_75:
        /* <DEDUP_REMOVED lines=9> */
.L_x_78:
[----:B------:R-:W-:Y:S05]  /*3520*/  BSYNC B1 ;  /* 0x0000000000017941 */ /* 0x000fea0003800000 */
.L_x_77:
        /* <DEDUP_REMOVED lines=9> */
.L_x_80:
[----:B------:R-:W-:Y:S05]  /*35c0*/  BSYNC B1 ;  /* 0x0000000000017941 */ /* 0x000fea0003800000 */
.L_x_79:
        /* <DEDUP_REMOVED lines=9> */
.L_x_82:
[----:B------:R-:W-:Y:S05]  /*3660*/  BSYNC B1 ;  /* 0x0000000000017941 */ /* 0x000fea0003800000 */
.L_x_81:
        /* <DEDUP_REMOVED lines=9> */
.L_x_84:
[----:B------:R-:W-:Y:S05]  /*3700*/  BSYNC B1 ;  /* 0x0000000000017941 */ /* 0x000fea0003800000 */
.L_x_83:
[----:B0-2--5:R-:W-:Y:S01]  /*3710*/  HADD2.F32 R4, -RZ, R75.H0_H0 ;  /* 0x2000004bff047230 */ /* 0x025fe20000004100 */
        /* <DEDUP_REMOVED lines=8> */
.L_x_86:
[----:B------:R-:W-:Y:S05]  /*37a0*/  BSYNC B1 ;  /* 0x0000000000017941 */ /* 0x000fea0003800000 */
.L_x_85:
[----:B0----5:R-:W-:Y:S01]  /*37b0*/  HADD2.F32 R4, -RZ, R75.H0_H0 ;  /* 0x2000004bff047230 */ /* 0x021fe20000004100 */
[----:B------:R-:W-:Y:S01]  /*37c0*/  ISETP.GT.AND P1, PT, R3, 0x19, P1 ;  /* 0x000000190300780c */ /* 0x000fe20000f24270 */
[----:B------:R-:W-:Y:S03]  /*37d0*/  BSSY B1, `(.L_x_87) ;  /* 0x000000a000017945 */ /* 0x000fe60003800000 */
[----:B------:R-:W-:Y:S01]  /*37e0*/  FMUL R5, R4, R57 ;  /* 0x0000003904057220 */ /* 0x000fe20000400000 */
[----:B------:R-:W-:-:S03]  /*37f0*/  @P2 IMAD.MOV.U32 R4, RZ, RZ, R6 ;  /* 0x000000ffff042224 */ /* 0x000fc600078e0006 */
[----:B------:R-:W-:-:S05]  /*3800*/  FFMA R5, R38, R56, R5 ;  /* 0x0000003826057223 */ /* 0x000fca0000000005 */
[----:B------:R-:W-:-:S04]  /*3810*/  F2FP.F16.F32.PACK_AB R5, RZ, R5 ;  /* 0x00000005ff05723e */ /* 0x000fc800000000ff */
[----:B------:R-:W-:Y:S01]  /*3820*/  PRMT R10, R5, 0x7610, R10 ;  /* 0x00007610050a7816 */ /* 0x000fe2000000000a */
[----:B------:R-:W-:-:S05]  /*3830*/  @P2 IMAD.MOV.U32 R5, RZ, RZ, R7 ;  /* 0x000000ffff052224 */ /* 0x000fca00078e0007 */
[----:B------:R0:W-:Y:S01]  /*3840*/  @P2 STG.E.U16 desc[UR36][R4.64+0x30], R10 ;  /* 0x0000300a04002986 */ /* 0x0001e2000c101524 */
[----:B------:R-:W-:Y:S05]  /*3850*/  @!P1 BRA `(.L_x_88) ;  /* 0x0000000000049947 */ /* 0x000fea0003800000 */
[----:B------:R0:W5:Y:S02]  /*3860*/  LDG.E.LTC128B.U16 R75, desc[UR36][R8.64+0x32] ;  /* 0x00003224084b7981 */ /* 0x000164000c1e1520 */
.L_x_88:
[----:B------:R-:W-:Y:S05]  /*3870*/  BSYNC B1 ;  /* 0x0000000000017941 */ /* 0x000fea0003800000 */
.L_x_87:
[----:B------:R-:W-:Y:S05]  /*3880*/  @!P1 BRA `(.L_x_89) ;  /* 0x0000000800a89947 */ /* 0x000fea0003800000 */
[----:B0----5:R-:W-:-:S05]  /*3890*/  HADD2.F32 R4, -RZ, R75.H0_H0 ;  /* 0x2000004bff047230 */ /* 0x021fca0000004100 */
[----:B------:R-:W-:-:S04]  /*38a0*/  FMUL R4, R4, R57 ;  /* 0x0000003904047220 */ /* 0x000fc80000400000 */
[----:B------:R-:W-:-:S05]  /*38b0*/  FFMA R4, R39, R56, R4 ;  /* 0x0000003827047223 */ /* 0x000fca0000000004 */
[----:B------:R-:W-:-:S05]  /*38c0*/  F2FP.F16.F32.PACK_AB R4, RZ, R4 ;  /* 0x00000004ff04723e */ /* 0x000fca00000000ff */
[----:B------:R0:W-:Y:S01]  /*38d0*/  STG.E.U16 desc[UR36][R6.64+0x32], R4 ;  /* 0x0000320406007986 */ /* 0x0001e2000c101524 */
[----:B------:R-:W-:Y:S05]  /*38e0*/  BRA `(.L_x_89) ;  /* 0x0000000800907947 */ /* 0x000fea0003800000 */
.L_x_30:
[----:B------:R-:W-:Y:S01]  /*38f0*/  ULDC.64 UR4, c[0x0][0x5c0] ;  /* 0x0001700000047ab9 */ /* 0x000fe20000000a00 */
[----:B------:R-:W-:Y:S01]  /*3900*/  ISETP.GT.AND P5, PT, R3, 0x1, P3 ;  /* 0x000000010300780c */ /* 0x000fe20001fa4270 */
[-C--:B------:R-:W-:Y:S01]  /*3910*/  FMUL R40, R40, R56.reuse ;  /* 0x0000003828287220 */ /* 0x080fe20000400000 */
[----:B------:R-:W-:Y:S01]  /*3920*/  LEA R6, P1, R70, UR4, 0x1 ;  /* 0x0000000446067c11 */ /* 0x000fe2000f8208ff */
[-C--:B------:R-:W-:Y:S01]  /*3930*/  FMUL R41, R41, R56.reuse ;  /* 0x0000003829297220 */ /* 0x080fe20000400000 */
[C---:B------:R-:W-:Y:S01]  /*3940*/  IMAD.SHL.U32 R21, R4.reuse, 0x10, RZ ;  /* 0x0000001004157824 */ /* 0x040fe200078e00ff */
[----:B------:R-:W-:Y:S01]  /*3950*/  SHF.L.U64.HI R15, R4, 0x4, R5 ;  /* 0x00000004040f7819 */ /* 0x000fe20000010205 */
[-C--:B------:R-:W-:Y:S01]  /*3960*/  FMUL R42, R42, R56.reuse ;  /* 0x000000382a2a7220 */ /* 0x080fe20000400000 */
[----:B------:R-:W-:Y:S01]  /*3970*/  LEA.HI.X R7, R70, UR5, R73, 0x1, P1 ;  /* 0x0000000546077c11 */ /* 0x000fe200088f0c49 */
[-C--:B------:R-:W-:Y:S01]  /*3980*/  FMUL R43, R43, R56.reuse ;  /* 0x000000382b2b7220 */ /* 0x080fe20000400000 */
[----:B------:R-:W-:Y:S01]  /*3990*/  ISETP.GT.AND P1, PT, R64, 0x8, PT ;  /* 0x000000084000780c */ /* 0x000fe20003f24270 */
[----:B------:R-:W-:Y:S01]  /*39a0*/  FMUL R44, R44, R56 ;  /* 0x000000382c2c7220 */ /* 0x000fe20000400000 */
[----:B------:R-:W-:Y:S01]  /*39b0*/  F2FP.F16.F32.PACK_AB R40, RZ, R40 ;  /* 0x00000028ff28723e */ /* 0x000fe200000000ff */
[-C--:B------:R-:W-:Y:S01]  /*39c0*/  FMUL R45, R45, R56.reuse ;  /* 0x000000382d2d7220 */ /* 0x080fe20000400000 */
[----:B------:R-:W-:Y:S01]  /*39d0*/  F2FP.F16.F32.PACK_AB R41, RZ, R41 ;  /* 0x00000029ff29723e */ /* 0x000fe200000000ff */
[----:B------:R-:W-:Y:S01]  /*39e0*/  FMUL R46, R46, R56 ;  /* 0x000000382e2e7220 */ /* 0x000fe20000400000 */
[----:B------:R-:W-:Y:S01]  /*39f0*/  IADD3 R8, P4, R21, R6, RZ ;  /* 0x0000000615087210 */ /* 0x000fe20007f9e0ff */
[----:B------:R-:W-:Y:S01]  /*3a00*/  @P0 STG.E.U16 desc[UR36][R6.64], R40 ;  /* 0x0000002806000986 */ /* 0x000fe2000c101524 */
[----:B------:R-:W-:Y:S01]  /*3a10*/  ISETP.GT.AND P2, PT, R3, RZ, P1 ;  /* 0x000000ff0300720c */ /* 0x000fe20000f44270 */
[-C--:B------:R-:W-:Y:S01]  /*3a20*/  FMUL R47, R47, R56.reuse ;  /* 0x000000382f2f7220 */ /* 0x080fe20000400000 */
[----:B------:R-:W-:Y:S01]  /*3a30*/  ISETP.GT.AND P0, PT, R3, 0x1, P1 ;  /* 0x000000010300780c */ /* 0x000fe20000f04270 */
[----:B------:R-:W-:Y:S01]  /*3a40*/  @P5 STG.E.U16 desc[UR36][R6.64+0x2], R41 ;  /* 0x0000022906005986 */ /* 0x000fe2000c101524 */
[----:B------:R-:W-:Y:S01]  /*3a50*/  IMAD.X R9, R15, 0x1, R7, P4 ;  /* 0x000000010f097824 */ /* 0x000fe200020e0607 */
[C---:B------:R-:W-:Y:S01]  /*3a60*/  ISETP.GT.AND P4, PT, R3.reuse, 0x8, P3 ;  /* 0x000000080300780c */ /* 0x040fe20001f84270 */
[-C--:B------:R-:W-:Y:S01]  /*3a70*/  FMUL R48, R48, R56.reuse ;  /* 0x0000003830307220 */ /* 0x080fe20000400000 */
[----:B------:R-:W-:Y:S01]  /*3a80*/  ISETP.GT.AND P5, PT, R3, 0x9, P3 ;  /* 0x000000090300780c */ /* 0x000fe20001fa4270 */
[----:B------:R-:W-:Y:S01]  /*3a90*/  FMUL R49, R49, R56 ;  /* 0x0000003831317220 */ /* 0x000fe20000400000 */
[----:B------:R-:W-:Y:S01]  /*3aa0*/  F2FP.F16.F32.PACK_AB R42, RZ, R42 ;  /* 0x0000002aff2a723e */ /* 0x000fe200000000ff */
[-C--:B------:R-:W-:Y:S01]  /*3ab0*/  FMUL R50, R50, R56.reuse ;  /* 0x0000003832327220 */ /* 0x080fe20000400000 */
[----:B------:R-:W-:Y:S01]  /*3ac0*/  F2FP.F16.F32.PACK_AB R43, RZ, R43 ;  /* 0x0000002bff2b723e */ /* 0x000fe200000000ff */
[----:B------:R-:W-:Y:S01]  /*3ad0*/  FMUL R51, R51, R56 ;  /* 0x0000003833337220 */ /* 0x000fe20000400000 */
[----:B------:R-:W-:Y:S01]  /*3ae0*/  F2FP.F16.F32.PACK_AB R44, RZ, R44 ;  /* 0x0000002cff2c723e */ /* 0x000fe200000000ff */
[----:B------:R-:W-:Y:S01]  /*3af0*/  @P2 STG.E.U16 desc[UR36][R8.64], R42 ;  /* 0x0000002a08002986 */ /* 0x000fe2000c101524 */
[----:B------:R-:W-:Y:S01]  /*3b00*/  F2FP.F16.F32.PACK_AB R45, RZ, R45 ;  /* 0x0000002dff2d723e */ /* 0x000fe200000000ff */
[-C--:B------:R-:W-:Y:S01]  /*3b10*/  FMUL R53, R53, R56.reuse ;  /* 0x0000003835357220 */ /* 0x080fe20000400000 */
[C---:B------:R-:W-:Y:S01]  /*3b20*/  ISETP.GT.AND P2, PT, R3.reuse, 0x8, P1 ;  /* 0x000000080300780c */ /* 0x040fe20000f44270 */
[----:B------:R-:W-:Y:S01]  /*3b30*/  @P0 STG.E.U16 desc[UR36][R8.64+0x2], R43 ;  /* 0x0000022b08000986 */ /* 0x000fe2000c101524 */
[C---:B------:R-:W-:Y:S01]  /*3b40*/  ISETP.GT.AND P0, PT, R3.reuse, 0x9, P1 ;  /* 0x000000090300780c */ /* 0x040fe20000f04270 */
[----:B------:R-:W-:Y:S01]  /*3b50*/  FMUL R52, R52, R56 ;  /* 0x0000003834347220 */ /* 0x000fe20000400000 */
[----:B------:R-:W-:Y:S01]  /*3b60*/  F2FP.F16.F32.PACK_AB R46, RZ, R46 ;  /* 0x0000002eff2e723e */ /* 0x000fe200000000ff */
[----:B------:R-:W-:Y:S01]  /*3b70*/  @P4 STG.E.U16 desc[UR36][R6.64+0x10], R44 ;  /* 0x0000102c06004986 */ /* 0x000fe2000c101524 */
[C---:B------:R-:W-:Y:S01]  /*3b80*/  ISETP.GT.AND P4, PT, R3.reuse, 0x10, P3 ;  /* 0x000000100300780c */ /* 0x040fe20001f84270 */
[-C--:B------:R-:W-:Y:S01]  /*3b90*/  FMUL R54, R54, R56.reuse ;  /* 0x0000003836367220 */ /* 0x080fe20000400000 */
[----:B------:R-:W-:Y:S01]  /*3ba0*/  F2FP.F16.F32.PACK_AB R47, RZ, R47 ;  /* 0x0000002fff2f723e */ /* 0x000fe200000000ff */
[----:B------:R-:W-:Y:S01]  /*3bb0*/  @P5 STG.E.U16 desc[UR36][R6.64+0x12], R45 ;  /* 0x0000122d06005986 */ /* 0x000fe2000c101524 */
[----:B------:R-:W-:Y:S01]  /*3bc0*/  ISETP.GT.AND P5, PT, R3, 0x11, P3 ;  /* 0x000000110300780c */ /* 0x000fe20001fa4270 */
[----:B------:R-:W-:Y:S01]  /*3bd0*/  FMUL R55, R55, R56 ;  /* 0x0000003837377220 */ /* 0x000fe20000400000 */
[----:B------:R-:W-:Y:S01]  /*3be0*/  F2FP.F16.F32.PACK_AB R48, RZ, R48 ;  /* 0x00000030ff30723e */ /* 0x000fe200000000ff */
[----:B------:R-:W-:Y:S01]  /*3bf0*/  @P2 STG.E.U16 desc[UR36][R8.64+0x10], R46 ;  /* 0x0000102e08002986 */ /* 0x000fe2000c101524 */
[----:B------:R-:W-:Y:S01]  /*3c00*/  F2FP.F16.F32.PACK_AB R49, RZ, R49 ;  /* 0x00000031ff31723e */ /* 0x000fe200000000ff */
[----:B------:R-:W-:Y:S01]  /*3c10*/  FMUL R24, R24, R56 ;  /* 0x0000003818187220 */ /* 0x000fe20000400000 */
[----:B------:R-:W-:Y:S01]  /*3c20*/  ISETP.GT.AND P2, PT, R3, 0x10, P1 ;  /* 0x000000100300780c */ /* 0x000fe20000f44270 */
[----:B------:R-:W-:Y:S01]  /*3c30*/  @P0 STG.E.U16 desc[UR36][R8.64+0x12], R47 ;  /* 0x0000122f08000986 */ /* 0x000fe2000c101524 */
[----:B------:R-:W-:Y:S01]  /*3c40*/  F2FP.F16.F32.PACK_AB R50, RZ, R50 ;  /* 0x00000032ff32723e */ /* 0x000fe200000000ff */
[----:B------:R-:W-:Y:S01]  /*3c50*/  IMAD R13, R5, 0xf0, RZ ;  /* 0x000000f0050d7824 */ /* 0x000fe200078e02ff */
[----:B------:R-:W-:Y:S01]  /*3c60*/  F2FP.F16.F32.PACK_AB R51, RZ, R51 ;  /* 0x00000033ff33723e */ /* 0x000fe200000000ff */
[----:B------:R-:W-:Y:S01]  /*3c70*/  @P4 STG.E.U16 desc[UR36][R6.64+0x20], R48 ;  /* 0x0000203006004986 */ /* 0x000fe2000c101524 */
[C---:B------:R-:W-:Y:S01]  /*3c80*/  ISETP.GT.AND P4, PT, R3.reuse, 0x11, P1 ;  /* 0x000000110300780c */ /* 0x040fe20000f84270 */
[----:B------:R-:W-:Y:S01]  /*3c90*/  IMAD.WIDE.U32 R10, R4, 0xf0, R8 ;  /* 0x000000f0040a7825 */ /* 0x000fe200078e0008 */
[----:B------:R-:W-:Y:S01]  /*3ca0*/  F2FP.F16.F32.PACK_AB R53, RZ, R53 ;  /* 0x00000035ff35723e */ /* 0x000fe200000000ff */
[----:B------:R-:W-:Y:S01]  /*3cb0*/  @P5 STG.E.U16 desc[UR36][R6.64+0x22], R49 ;  /* 0x0000223106005986 */ /* 0x000fe2000c101524 */
[----:B------:R-:W-:Y:S01]  /*3cc0*/  ISETP.GT.AND P5, PT, R3, 0x18, P3 ;  /* 0x000000180300780c */ /* 0x000fe20001fa4270 */
[----:B------:R-:W-:Y:S01]  /*3cd0*/  IMAD.IADD R5, R11, 0x1, R13 ;  /* 0x000000010b057824 */ /* 0x000fe200078e020d */
[----:B------:R-:W-:Y:S01]  /*3ce0*/  ISETP.GT.AND P3, PT, R3, 0x19, P3 ;  /* 0x000000190300780c */ /* 0x000fe20001f64270 */
[----:B------:R-:W-:Y:S01]  /*3cf0*/  @P2 STG.E.U16 desc[UR36][R8.64+0x20], R50 ;  /* 0x0000203208002986 */ /* 0x000fe2000c101524 */
[----:B------:R-:W-:Y:S01]  /*3d00*/  ISETP.GT.AND P2, PT, R64, 0x80, PT ;  /* 0x000000804000780c */ /* 0x000fe20003f44270 */
[----:B------:R-:W-:Y:S01]  /*3d10*/  FMUL R25, R25, R56 ;  /* 0x0000003819197220 */ /* 0x000fe20000400000 */
[----:B------:R-:W-:Y:S01]  /*3d20*/  F2FP.F16.F32.PACK_AB R52, RZ, R52 ;  /* 0x00000034ff34723e */ /* 0x000fe200000000ff */
[----:B------:R-:W-:Y:S01]  /*3d30*/  FMUL R26, R26, R56 ;  /* 0x000000381a1a7220 */ /* 0x000fe20000400000 */
[----:B------:R-:W-:Y:S01]  /*3d40*/  F2FP.F16.F32.PACK_AB R54, RZ, R54 ;  /* 0x00000036ff36723e */ /* 0x000fe200000000ff */
[----:B------:R-:W-:Y:S01]  /*3d50*/  @P4 STG.E.U16 desc[UR36][R8.64+0x22], R51 ;  /* 0x0000223308004986 */ /* 0x000fe2000c101524 */
[----:B------:R-:W-:Y:S01]  /*3d60*/  ISETP.GT.AND P4, PT, R3, 0x18, P1 ;  /* 0x000000180300780c */ /* 0x000fe20000f84270 */
[-C--:B------:R-:W-:Y:S01]  /*3d70*/  FMUL R27, R27, R56.reuse ;  /* 0x000000381b1b7220 */ /* 0x080fe20000400000 */
[C---:B------:R-:W-:Y:S01]  /*3d80*/  ISETP.GT.AND P1, PT, R3.reuse, 0x19, P1 ;  /* 0x000000190300780c */ /* 0x040fe20000f24270 */
[----:B------:R-:W-:Y:S01]  /*3d90*/  @P5 STG.E.U16 desc[UR36][R6.64+0x30], R52 ;  /* 0x0000303406005986 */ /* 0x000fe2000c101524 */
[C---:B------:R-:W-:Y:S01]  /*3da0*/  ISETP.GT.AND P5, PT, R3.reuse, 0x1, P2 ;  /* 0x000000010300780c */ /* 0x040fe200017a4270 */
[-C--:B------:R-:W-:Y:S01]  /*3db0*/  FMUL R28, R28, R56.reuse ;  /* 0x000000381c1c7220 */ /* 0x080fe20000400000 */
[----:B------:R-:W-:Y:S01]  /*3dc0*/  F2FP.F16.F32.PACK_AB R55, RZ, R55 ;  /* 0x00000037ff37723e */ /* 0x000fe200000000ff */
[----:B------:R0:W-:Y:S01]  /*3dd0*/  @P3 STG.E.U16 desc[UR36][R6.64+0x32], R53 ;  /* 0x0000323506003986 */ /* 0x0001e2000c101524 */
[----:B------:R-:W-:Y:S01]  /*3de0*/  ISETP.GT.AND P3, PT, R3, RZ, P2 ;  /* 0x000000ff0300720c */ /* 0x000fe20001764270 */
[----:B------:R-:W-:Y:S01]  /*3df0*/  FMUL R29, R29, R56 ;  /* 0x000000381d1d7220 */ /* 0x000fe20000400000 */
[----:B------:R-:W-:Y:S01]  /*3e00*/  F2FP.F16.F32.PACK_AB R24, RZ, R24 ;  /* 0x00000018ff18723e */ /* 0x000fe200000000ff */
[-C--:B------:R-:W-:Y:S01]  /*3e10*/  FMUL R30, R30, R56.reuse ;  /* 0x000000381e1e7220 */ /* 0x080fe20000400000 */
[----:B------:R-:W-:Y:S01]  /*3e20*/  ISETP.GT.AND P0, PT, R64, 0x88, PT ;  /* 0x000000884000780c */ /* 0x000fe20003f04270 */
[----:B------:R-:W-:Y:S01]  /*3e30*/  @P4 STG.E.U16 desc[UR36][R8.64+0x30], R54 ;  /* 0x0000303608004986 */ /* 0x000fe2000c101524 */
[----:B------:R-:W-:Y:S01]  /*3e40*/  F2FP.F16.F32.PACK_AB R25, RZ, R25 ;  /* 0x00000019ff19723e */ /* 0x000fe200000000ff */
[----:B------:R-:W-:Y:S01]  /*3e50*/  FMUL R31, R31, R56 ;  /* 0x000000381f1f7220 */ /* 0x000fe20000400000 */
[C---:B------:R-:W-:Y:S01]  /*3e60*/  ISETP.GT.AND P4, PT, R3.reuse, 0x8, P2 ;  /* 0x000000080300780c */ /* 0x040fe20001784270 */
[----:B------:R-:W-:Y:S01]  /*3e70*/  @P1 STG.E.U16 desc[UR36][R8.64+0x32], R55 ;  /* 0x0000323708001986 */ /* 0x000fe2000c101524 */
[----:B------:R-:W-:Y:S01]  /*3e80*/  ISETP.GT.AND P1, PT, R3, RZ, P0 ;  /* 0x000000ff0300720c */ /* 0x000fe20000724270 */
[----:B0-----:R-:W-:Y:S01]  /*3e90*/  IMAD.IADD R7, R13, 0x1, R11 ;  /* 0x000000010d077824 */ /* 0x001fe200078e020b */
[----:B------:R-:W-:Y:S01]  /*3ea0*/  F2FP.F16.F32.PACK_AB R26, RZ, R26 ;  /* 0x0000001aff1a723e */ /* 0x000fe200000000ff */
[--C-:B------:R-:W-:Y:S01]  /*3eb0*/  @P3 IMAD.MOV.U32 R4, RZ, RZ, R10.reuse ;  /* 0x000000ffff043224 */ /* 0x100fe200078e000a */
[----:B------:R-:W-:Y:S01]  /*3ec0*/  F2FP.F16.F32.PACK_AB R27, RZ, R27 ;  /* 0x0000001bff1b723e */ /* 0x000fe200000000ff */
[----:B------:R-:W-:Y:S01]  /*3ed0*/  FMUL R32, R32, R56 ;  /* 0x0000003820207220 */ /* 0x000fe20000400000 */
[----:B------:R-:W-:Y:S01]  /*3ee0*/  F2FP.F16.F32.PACK_AB R28, RZ, R28 ;  /* 0x0000001cff1c723e */ /* 0x000fe200000000ff */
[-C--:B------:R-:W-:Y:S01]  /*3ef0*/  FMUL R33, R33, R56.reuse ;  /* 0x0000003821217220 */ /* 0x080fe20000400000 */
[----:B------:R0:W-:Y:S01]  /*3f00*/  @P3 STG.E.U16 desc[UR36][R4.64], R24 ;  /* 0x0000001804003986 */ /* 0x0001e2000c101524 */
[----:B------:R-:W-:Y:S01]  /*3f10*/  ISETP.GT.AND P3, PT, R3, 0x1, P0 ;  /* 0x000000010300780c */ /* 0x000fe20000764270 */
[-C--:B------:R-:W-:Y:S01]  /*3f20*/  FMUL R34, R34, R56.reuse ;  /* 0x0000003822227220 */ /* 0x080fe20000400000 */
[--C-:B------:R-:W-:Y:S01]  /*3f30*/  @P4 IMAD.MOV.U32 R6, RZ, RZ, R10.reuse ;  /* 0x000000ffff064224 */ /* 0x100fe200078e000a */
[----:B------:R-:W-:Y:S01]  /*3f40*/  F2FP.F16.F32.PACK_AB R29, RZ, R29 ;  /* 0x0000001dff1d723e */ /* 0x000fe200000000ff */
[----:B------:R-:W-:Y:S01]  /*3f50*/  FMUL R35, R35, R56 ;  /* 0x0000003823237220 */ /* 0x000fe20000400000 */
[----:B------:R-:W-:Y:S01]  /*3f60*/  F2FP.F16.F32.PACK_AB R30, RZ, R30 ;  /* 0x0000001eff1e723e */ /* 0x000fe200000000ff */
[-C--:B------:R-:W-:Y:S01]  /*3f70*/  FMUL R36, R36, R56.reuse ;  /* 0x0000003824247220 */ /* 0x080fe20000400000 */
[----:B------:R-:W-:Y:S01]  /*3f80*/  F2FP.F16.F32.PACK_AB R31, RZ, R31 ;  /* 0x0000001fff1f723e */ /* 0x000fe200000000ff */
[----:B------:R-:W-:Y:S01]  /*3f90*/  FMUL R37, R37, R56 ;  /* 0x0000003825257220 */ /* 0x000fe20000400000 */
[----:B------:R-:W-:Y:S01]  /*3fa0*/  F2FP.F16.F32.PACK_AB R32, RZ, R32 ;  /* 0x00000020ff20723e */ /* 0x000fe200000000ff */
[-C--:B------:R-:W-:Y:S01]  /*3fb0*/  FMUL R38, R38, R56.reuse ;  /* 0x0000003826267220 */ /* 0x080fe20000400000 */
[----:B0-----:R-:W-:Y:S01]  /*3fc0*/  @P5 IMAD.MOV.U32 R4, RZ, RZ, R10 ;  /* 0x000000ffff045224 */ /* 0x001fe200078e000a */
[----:B------:R-:W-:Y:S01]  /*3fd0*/  F2FP.F16.F32.PACK_AB R33, RZ, R33 ;  /* 0x00000021ff21723e */ /* 0x000fe200000000ff */
[----:B------:R-:W-:Y:S01]  /*3fe0*/  FMUL R39, R39, R56 ;  /* 0x0000003827277220 */ /* 0x000fe20000400000 */
[----:B------:R-:W-:-:S02]  /*3ff0*/  F2FP.F16.F32.PACK_AB R34, RZ, R34 ;  /* 0x00000022ff22723e */ /* 0x000fc400000000ff */
[----:B------:R0:W-:Y:S01]  /*4000*/  @P5 STG.E.U16 desc[UR36][R4.64+0x2], R25 ;  /* 0x0000021904005986 */ /* 0x0001e2000c101524 */
[----:B------:R-:W-:Y:S02]  /*4010*/  F2FP.F16.F32.PACK_AB R35, RZ, R35 ;  /* 0x00000023ff23723e */ /* 0x000fe400000000ff */
[----:B------:R-:W-:Y:S02]  /*4020*/  F2FP.F16.F32.PACK_AB R36, RZ, R36 ;  /* 0x00000024ff24723e */ /* 0x000fe400000000ff */
[----:B------:R-:W-:Y:S02]  /*4030*/  F2FP.F16.F32.PACK_AB R37, RZ, R37 ;  /* 0x00000025ff25723e */ /* 0x000fe400000000ff */
[----:B------:R-:W-:Y:S02]  /*4040*/  F2FP.F16.F32.PACK_AB R38, RZ, R38 ;  /* 0x00000026ff26723e */ /* 0x000fe400000000ff */
[----:B------:R-:W-:Y:S02]  /*4050*/  F2FP.F16.F32.PACK_AB R39, RZ, R39 ;  /* 0x00000027ff27723e */ /* 0x000fe400000000ff */
[----:B0-----:R-:W-:-:S05]  /*4060*/  IADD3 R4, P5, R21, R10, RZ ;  /* 0x0000000a15047210 */ /* 0x001fca0007fbe0ff */
[----:B------:R-:W-:Y:S01]  /*4070*/  IMAD.X R5, R15, 0x1, R5, P5 ;  /* 0x000000010f057824 */ /* 0x000fe200028e0605 */
[----:B------:R-:W-:-:S04]  /*4080*/  ISETP.GT.AND P5, PT, R3, 0x9, P0 ;  /* 0x000000090300780c */ /* 0x000fc800007a4270 */
[----:B------:R-:W-:Y:S01]  /*4090*/  @P1 STG.E.U16 desc[UR36][R4.64], R26 ;  /* 0x0000001a04001986 */ /* 0x000fe2000c101524 */
[----:B------:R-:W-:-:S03]  /*40a0*/  ISETP.GT.AND P1, PT, R3, 0x9, P2 ;  /* 0x000000090300780c */ /* 0x000fc60001724270 */
[----:B------:R0:W-:Y:S01]  /*40b0*/  @P3 STG.E.U16 desc[UR36][R4.64+0x2], R27 ;  /* 0x0000021b04003986 */ /* 0x0001e2000c101524 */
[----:B------:R-:W-:-:S03]  /*40c0*/  ISETP.GT.AND P3, PT, R3, 0x8, P0 ;  /* 0x000000080300780c */ /* 0x000fc60000764270 */
[----:B------:R-:W-:Y:S01]  /*40d0*/  @P4 STG.E.U16 desc[UR36][R6.64+0x10], R28 ;  /* 0x0000101c06004986 */ /* 0x000fe2000c101524 */
[----:B------:R-:W-:-:S05]  /*40e0*/  IADD3 R8, P4, R21, R10, RZ ;  /* 0x0000000a15087210 */ /* 0x000fca0007f9e0ff */
[----:B------:R-:W-:Y:S01]  /*40f0*/  IMAD.X R9, R7, 0x1, R15, P4 ;  /* 0x0000000107097824 */ /* 0x000fe200020e060f */
[----:B------:R-:W-:Y:S01]  /*4100*/  ISETP.GT.AND P4, PT, R3, 0x10, P2 ;  /* 0x000000100300780c */ /* 0x000fe20001784270 */
[----:B0-----:R-:W-:Y:S02]  /*4110*/  @P1 IMAD.MOV.U32 R4, RZ, RZ, R10 ;  /* 0x000000ffff041224 */ /* 0x001fe400078e000a */
[----:B------:R-:W-:-:S05]  /*4120*/  @P1 IMAD.MOV.U32 R5, RZ, RZ, R7 ;  /* 0x000000ffff051224 */ /* 0x000fca00078e0007 */
[----:B------:R0:W-:Y:S01]  /*4130*/  @P1 STG.E.U16 desc[UR36][R4.64+0x12], R29 ;  /* 0x0000121d04001986 */ /* 0x0001e2000c101524 */
[----:B------:R-:W-:-:S03]  /*4140*/  ISETP.GT.AND P1, PT, R3, 0x18, P2 ;  /* 0x000000180300780c */ /* 0x000fc60001724270 */
[----:B------:R-:W-:Y:S01]  /*4150*/  @P3 STG.E.U16 desc[UR36][R8.64+0x10], R30 ;  /* 0x0000101e08003986 */ /* 0x000fe2000c101524 */
[C---:B------:R-:W-:Y:S02]  /*4160*/  ISETP.GT.AND P3, PT, R3.reuse, 0x11, P2 ;  /* 0x000000110300780c */ /* 0x040fe40001764270 */
[----:B------:R-:W-:Y:S01]  /*4170*/  ISETP.GT.AND P2, PT, R3, 0x19, P2 ;  /* 0x000000190300780c */ /* 0x000fe20001744270 */
[----:B0-----:R-:W-:Y:S02]  /*4180*/  @P5 IMAD.MOV.U32 R4, RZ, RZ, R8 ;  /* 0x000000ffff045224 */ /* 0x001fe400078e0008 */
[----:B------:R-:W-:-:S04]  /*4190*/  @P5 IMAD.MOV.U32 R5, RZ, RZ, R9 ;  /* 0x000000ffff055224 */ /* 0x000fc800078e0009 */
[----:B------:R-:W-:Y:S01]  /*41a0*/  @P1 IMAD.MOV.U32 R6, RZ, RZ, R10 ;  /* 0x000000ffff061224 */ /* 0x000fe200078e000a */
[----:B------:R0:W-:Y:S01]  /*41b0*/  @P5 STG.E.U16 desc[UR36][R4.64+0x12], R31 ;  /* 0x0000121f04005986 */ /* 0x0001e2000c101524 */
[----:B------:R-:W-:-:S04]  /*41c0*/  ISETP.GT.AND P5, PT, R3, 0x10, P0 ;  /* 0x000000100300780c */ /* 0x000fc800007a4270 */
[--C-:B------:R-:W-:Y:S02]  /*41d0*/  @P2 IMAD.MOV.U32 R11, RZ, RZ, R7.reuse ;  /* 0x000000ffff0b2224 */ /* 0x100fe400078e0007 */
[----:B0-----:R-:W-:Y:S02]  /*41e0*/  @P4 IMAD.MOV.U32 R4, RZ, RZ, R10 ;  /* 0x000000ffff044224 */ /* 0x001fe400078e000a */
[----:B------:R-:W-:-:S05]  /*41f0*/  @P4 IMAD.MOV.U32 R5, RZ, RZ, R7 ;  /* 0x000000ffff054224 */ /* 0x000fca00078e0007 */
[----:B------:R0:W-:Y:S01]  /*4200*/  @P4 STG.E.U16 desc[UR36][R4.64+0x20], R32 ;  /* 0x0000202004004986 */ /* 0x0001e2000c101524 */
[----:B------:R-:W-:Y:S01]  /*4210*/  ISETP.GT.AND P4, PT, R3, 0x11, P0 ;  /* 0x000000110300780c */ /* 0x000fe20000784270 */
[----:B0-----:R-:W-:Y:S02]  /*4220*/  @P3 IMAD.MOV.U32 R4, RZ, RZ, R10 ;  /* 0x000000ffff043224 */ /* 0x001fe400078e000a */
[----:B------:R-:W-:-:S05]  /*4230*/  @P3 IMAD.MOV.U32 R5, RZ, RZ, R7 ;  /* 0x000000ffff053224 */ /* 0x000fca00078e0007 */
[----:B------:R0:W-:Y:S01]  /*4240*/  @P3 STG.E.U16 desc[UR36][R4.64+0x22], R33 ;  /* 0x0000222104003986 */ /* 0x0001e2000c101524 */
[C---:B------:R-:W-:Y:S02]  /*4250*/  ISETP.GT.AND P3, PT, R3.reuse, 0x18, P0 ;  /* 0x000000180300780c */ /* 0x040fe40000764270 */
[----:B------:R-:W-:Y:S01]  /*4260*/  ISETP.GT.AND P0, PT, R3, 0x19, P0 ;  /* 0x000000190300780c */ /* 0x000fe20000704270 */
[----:B0-----:R-:W-:Y:S02]  /*4270*/  @P5 IMAD.MOV.U32 R4, RZ, RZ, R8 ;  /* 0x000000ffff045224 */ /* 0x001fe400078e0008 */
[----:B------:R-:W-:-:S05]  /*4280*/  @P5 IMAD.MOV.U32 R5, RZ, RZ, R9 ;  /* 0x000000ffff055224 */ /* 0x000fca00078e0009 */
[----:B------:R0:W-:Y:S02]  /*4290*/  @P5 STG.E.U16 desc[UR36][R4.64+0x20], R34 ;  /* 0x0000202204005986 */ /* 0x0001e4000c101524 */
[----:B0-----:R-:W-:Y:S02]  /*42a0*/  @P4 IMAD.MOV.U32 R4, RZ, RZ, R8 ;  /* 0x000000ffff044224 */ /* 0x001fe400078e0008 */
[----:B------:R-:W-:-:S05]  /*42b0*/  @P4 IMAD.MOV.U32 R5, RZ, RZ, R9 ;  /* 0x000000ffff054224 */ /* 0x000fca00078e0009 */
[----:B------:R0:W-:Y:S04]  /*42c0*/  @P4 STG.E.U16 desc[UR36][R4.64+0x22], R35 ;  /* 0x0000222304004986 */ /* 0x0001e8000c101524 */
[----:B------:R1:W-:Y:S04]  /*42d0*/  @P1 STG.E.U16 desc[UR36][R6.64+0x30], R36 ;  /* 0x0000302406001986 */ /* 0x0003e8000c101524 */
[----:B------:R1:W-:Y:S01]  /*42e0*/  @P2 STG.E.U16 desc[UR36][R10.64+0x32], R37 ;  /* 0x000032250a002986 */ /* 0x0003e2000c101524 */
[----:B0-----:R-:W-:Y:S02]  /*42f0*/  @P3 IMAD.MOV.U32 R4, RZ, RZ, R8 ;  /* 0x000000ffff043224 */ /* 0x001fe400078e0008 */
[----:B------:R-:W-:-:S05]  /*4300*/  @P3 IMAD.MOV.U32 R5, RZ, RZ, R9 ;  /* 0x000000ffff053224 */ /* 0x000fca00078e0009 */
[----:B------:R1:W-:Y:S04]  /*4310*/  @P3 STG.E.U16 desc[UR36][R4.64+0x30], R38 ;  /* 0x0000302604003986 */ /* 0x0003e8000c101524 */
[----:B------:R1:W-:Y:S02]  /*4320*/  @P0 STG.E.U16 desc[UR36][R8.64+0x32], R39 ;  /* 0x0000322708000986 */ /* 0x0003e4000c101524 */
.L_x_89:
[----:B------:R-:W-:Y:S05]  /*4330*/  BSYNC B0 ;  /* 0x0000000000007941 */ /* 0x000fea0003800000 */
.L_x_29:
[----:B------:R-:W-:Y:S01]  /*4340*/  ULDC UR4, c[0x0][0xc] ;  /* 0x0000030000047ab9 */ /* 0x000fe20000000800 */
[----:B------:R-:W-:Y:S01]  /*4350*/  ULDC UR5, c[0x0][0x10] ;  /* 0x0000040000057ab9 */ /* 0x000fe20000000800 */
[----:B------:R-:W2:Y:S01]  /*4360*/  LDC R3, c[0x0][0x14] ;  /* 0x00000500ff037b82 */ /* 0x000ea20000000800 */
[----:B------:R-:W-:Y:S01]  /*4370*/  UIMAD.WIDE.U32 UR4, UR4, UR5, URZ ;  /* 0x00000005040472a5 */ /* 0x000fe2000f8e003f */
[----:B------:R-:W-:Y:S02]  /*4380*/  IMAD.MOV.U32 R58, RZ, RZ, -0x1 ;  /* 0xffffffffff3a7424 */ /* 0x000fe400078e00ff */
[----:B------:R-:W-:-:S03]  /*4390*/  IMAD.MOV.U32 R23, RZ, RZ, -0x1 ;  /* 0xffffffffff177424 */ /* 0x000fc600078e00ff */
[----:B--2---:R-:W-:-:S04]  /*43a0*/  IMAD.WIDE.U32 R16, R3, UR4, R16 ;  /* 0x0000000403107c25 */ /* 0x004fc8000f8e0010 */
[----:B------:R-:W-:Y:S01]  /*43b0*/  IMAD R3, R3, UR5, RZ ;  /* 0x0000000503037c24 */ /* 0x000fe2000f8e02ff */
[----:B------:R-:W-:Y:S02]  /*43c0*/  ULDC.64 UR4, c[0x0][0x650] ;  /* 0x0001940000047ab9 */ /* 0x000fe40000000a00 */
[----:B------:R-:W-:Y:S01]  /*43d0*/  ISETP.GE.U32.AND P0, PT, R16, UR4, PT ;  /* 0x0000000410007c0c */ /* 0x000fe2000bf06070 */
[--C-:B------:R-:W-:Y:S01]  /*43e0*/  IMAD.IADD R17, R17, 0x1, R3.reuse ;  /* 0x0000000111117824 */ /* 0x100fe200078e0203 */
[----:B------:R-:W-:-:S04]  /*43f0*/  PRMT R3, RZ, 0x7610, R3 ;  /* 0x00007610ff037816 */ /* 0x000fc80000000003 */
[----:B------:R-:W-:-:S13]  /*4400*/  ISETP.GE.U32.AND.EX P0, PT, R17, UR5, PT, P0 ;  /* 0x0000000511007c0c */ /* 0x000fda000bf06100 */
[----:B------:R-:W-:Y:S05]  /*4410*/  @P0 BRA `(.L_x_90) ;  /* 0x0000000400640947 */ /* 0x000fea0003800000 */
[----:B------:R-:W2:Y:S01]  /*4420*/  S2R R12, SR_CTAID.X ;  /* 0x00000000000c7919 */ /* 0x000ea20000002500 */
[----:B01----:R-:W0:Y:S01]  /*4430*/  LDC.64 R10, c[0x0][0x628] ;  /* 0x00018a00ff0a7b82 */ /* 0x003e220000000a00 */
[----:B------:R-:W-:Y:S01]  /*4440*/  ULDC UR4, c[0x0][0x150] ;  /* 0x0000540000047ab9 */ /* 0x000fe20000000800 */
[----:B------:R-:W-:Y:S01]  /*4450*/  IMAD.MOV.U32 R8, RZ, RZ, R16 ;  /* 0x000000ffff087224 */ /* 0x000fe200078e0010 */
[----:B------:R-:W1:Y:S01]  /*4460*/  S2R R24, SR_CTAID.Y ;  /* 0x0000000000187919 */ /* 0x000e620000002600 */
[----:B------:R-:W-:-:S04]  /*4470*/  IMAD.MOV.U32 R9, RZ, RZ, R17 ;  /* 0x000000ffff097224 */ /* 0x000fc800078e0011 */
[----:B------:R-:W1:Y:S08]  /*4480*/  LDC R21, c[0x0][0x144] ;  /* 0x00005100ff157b82 */ /* 0x000e700000000800 */
[----:B------:R-:W1:Y:S08]  /*4490*/  LDC R0, c[0x0][0x630] ;  /* 0x00018c00ff007b82 */ /* 0x000e700000000800 */
[----:B------:R-:W1:Y:S01]  /*44a0*/  LDC.64 R14, c[0x0][0x620] ;  /* 0x00018800ff0e7b82 */ /* 0x000e620000000a00 */
[----:B0-----:R-:W-:-:S04]  /*44b0*/  ISETP.NE.U32.AND P0, PT, R10, RZ, PT ;  /* 0x000000ff0a00720c */ /* 0x001fc80003f05070 */
[----:B------:R-:W-:Y:S02]  /*44c0*/  ISETP.NE.AND.EX P0, PT, R11, RZ, PT, P0 ;  /* 0x000000ff0b00720c */ /* 0x000fe40003f05300 */
[----:B--2---:R-:W-:-:S05]  /*44d0*/  I2FP.F32.U32 R3, R12 ;  /* 0x0000000c00037245 */ /* 0x004fca0000201000 */
[----:B------:R-:W-:-:S04]  /*44e0*/  FMUL R3, R3, UR4 ;  /* 0x0000000403037c20 */ /* 0x000fc80008400000 */
[----:B------:R0:W2:Y:S02]  /*44f0*/  F2I.U32.TRUNC.NTZ R20, R3 ;  /* 0x0000000300147305 */ /* 0x0000a4000020f000 */
[----:B------:R-:W-:Y:S05]  /*4500*/  @!P0 BRA `(.L_x_91) ;  /* 0x0000000000288947 */ /* 0x000fea0003800000 */
[----:B0-----:R-:W0:Y:S02]  /*4510*/  LDC R3, c[0x0][0x634] ;  /* 0x00018d00ff037b82 */ /* 0x001e240000000800 */
        /* <DEDUP_REMOVED lines=9> */
.L_x_91:
[----:B------:R-:W3:Y:S01]  /*45b0*/  LDC.64 R28, c[0x0][0x640] ;  /* 0x00019000ff1c7b82 */ /* 0x000ee20000000a00 */
[-CC-:B-1----:R-:W-:Y:S01]  /*45c0*/  SHF.R.U64 R23, R8, R0.reuse, R9.reuse ;  /* 0x0000000008177219 */ /* 0x182fe20000001209 */
[----:B--2---:R-:W-:Y:S01]  /*45d0*/  IMAD.MOV R20, RZ, RZ, -R20 ;  /* 0x000000ffff147224 */ /* 0x004fe200078e0a14 */
[----:B------:R-:W-:Y:S01]  /*45e0*/  SHF.R.U32.HI R0, RZ, R0, R9 ;  /* 0x00000000ff007219 */ /* 0x000fe20000011609 */
[----:B------:R-:W-:Y:S01]  /*45f0*/  ULDC UR4, c[0x0][0x154] ;  /* 0x0000550000047ab9 */ /* 0x000fe20000000800 */
[----:B0-----:R-:W-:Y:S01]  /*4600*/  IADD3 R3, P0, RZ, -R23, RZ ;  /* 0x80000017ff037210 */ /* 0x001fe20007f1e0ff */
[----:B------:R-:W-:Y:S02]  /*4610*/  IMAD R21, R21, R20, R12 ;  /* 0x0000001415157224 */ /* 0x000fe400078e020c */
[----:B------:R-:W0:Y:S01]  /*4620*/  LDC R6, c[0x0][0x618] ;  /* 0x00018600ff067b82 */ /* 0x000e220000000800 */
[----:B------:R-:W-:Y:S02]  /*4630*/  IMAD.MOV.U32 R7, RZ, RZ, 0x1 ;  /* 0x00000001ff077424 */ /* 0x000fe400078e00ff */
[----:B------:R-:W-:-:S04]  /*4640*/  IMAD.X R5, RZ, RZ, ~R0, P0 ;  /* 0x000000ffff057224 */ /* 0x000fc800000e0e00 */
[-C--:B------:R-:W-:Y:S01]  /*4650*/  IMAD R0, R5, R14.reuse, RZ ;  /* 0x0000000e05007224 */ /* 0x080fe200078e02ff */
[----:B------:R-:W1:Y:S01]  /*4660*/  LDC R8, c[0x0][0x608] ;  /* 0x00018200ff087b82 */ /* 0x000e620000000800 */
[----:B------:R-:W-:-:S04]  /*4670*/  IMAD.WIDE.U32 R4, R3, R14, R16 ;  /* 0x0000000e03047225 */ /* 0x000fc800078e0010 */
[----:B------:R-:W-:Y:S01]  /*4680*/  IMAD R3, R3, R15, R0 ;  /* 0x0000000f03037224 */ /* 0x000fe200078e0200 */
[----:B------:R-:W-:Y:S02]  /*4690*/  I2FP.F32.U32 R0, R24 ;  /* 0x0000001800007245 */ /* 0x000fe40000201000 */
[----:B------:R-:W2:Y:S01]  /*46a0*/  LDC R26, c[0x0][0x658] ;  /* 0x00019600ff1a7b82 */ /* 0x000ea20000000800 */
[----:B------:R-:W-:Y:S01]  /*46b0*/  IMAD.IADD R3, R5, 0x1, R3 ;  /* 0x0000000105037824 */ /* 0x000fe200078e0203 */
[----:B---3--:R-:W-:Y:S01]  /*46c0*/  ISETP.NE.U32.AND P0, PT, R28, RZ, PT ;  /* 0x000000ff1c00720c */ /* 0x008fe20003f05070 */
[----:B------:R-:W-:Y:S01]  /*46d0*/  FMUL R0, R0, UR4 ;  /* 0x0000000400007c20 */ /* 0x000fe20008400000 */
[----:B------:R-:W-:Y:S02]  /*46e0*/  IMAD.MOV.U32 R5, RZ, RZ, -0x1 ;  /* 0xffffffffff057424 */ /* 0x000fe400078e00ff */
[----:B------:R-:W-:Y:S01]  /*46f0*/  ISETP.NE.AND.EX P0, PT, R29, RZ, PT, P0 ;  /* 0x000000ff1d00720c */ /* 0x000fe20003f05300 */
[----:B------:R3:W2:Y:S01]  /*4700*/  F2I.U32.TRUNC.NTZ R13, R0 ;  /* 0x00000000000d7305 */ /* 0x0006a2000020f000 */
[----:B------:R-:W3:Y:S01]  /*4710*/  LDC R15, c[0x0][0x148] ;  /* 0x00005200ff0f7b82 */ /* 0x000ee20000000800 */
[----:B0-----:R-:W-:-:S02]  /*4720*/  SHF.R.U64 R12, R4, R6, R3 ;  /* 0x00000006040c7219 */ /* 0x001fc40000001203 */
[----:B------:R-:W-:-:S05]  /*4730*/  SHF.R.U32.HI R3, RZ, R6, R3 ;  /* 0x00000006ff037219 */ /* 0x000fca0000011603 */
[----:B------:R-:W0:Y:S01]  /*4740*/  LDC R20, c[0x0][0x600] ;  /* 0x00018000ff147b82 */ /* 0x000e220000000800 */
[-CC-:B-1----:R-:W-:Y:S02]  /*4750*/  SHF.R.U64 R10, R12, R8.reuse, R3.reuse ;  /* 0x000000080c0a7219 */ /* 0x182fe40000001203 */
[----:B------:R-:W-:-:S05]  /*4760*/  SHF.R.U32.HI R3, RZ, R8, R3 ;  /* 0x00000008ff037219 */ /* 0x000fca0000011603 */
[----:B------:R-:W1:Y:S01]  /*4770*/  LDC R27, c[0x0][0x648] ;  /* 0x00019200ff1b7b82 */ /* 0x000e620000000800 */
[-C--:B--2---:R-:W-:Y:S02]  /*4780*/  SHF.L.U32 R4, R5, R26.reuse, RZ ;  /* 0x0000001a05047219 */ /* 0x084fe400000006ff */
[-CC-:B------:R-:W-:Y:S02]  /*4790*/  SHF.R.U64 R14, R10, R26.reuse, R3.reuse ;  /* 0x0000001a0a0e7219 */ /* 0x180fe40000001203 */
[----:B------:R-:W-:Y:S02]  /*47a0*/  SHF.R.U32.HI R5, RZ, R26, R3 ;  /* 0x0000001aff057219 */ /* 0x000fe40000011603 */
[----:B------:R-:W-:Y:S01]  /*47b0*/  LOP3.LUT R25, RZ, R4, RZ, 0x33, !PT ;  /* 0x00000004ff197212 */ /* 0x000fe200078e33ff */
[----:B------:R-:W2:Y:S01]  /*47c0*/  LDC R30, c[0x0][0x638] ;  /* 0x00018e00ff1e7b82 */ /* 0x000ea20000000800 */
[----:B------:R-:W-:Y:S01]  /*47d0*/  SHF.L.U32 R26, R7, R26, RZ ;  /* 0x0000001a071a7219 */ /* 0x000fe200000006ff */
[----:B------:R-:W-:-:S06]  /*47e0*/  IMAD.MOV.U32 R4, RZ, RZ, R14 ;  /* 0x000000ffff047224 */ /* 0x000fcc00078e000e */
[----:B------:R-:W0:Y:S01]  /*47f0*/  LDC R31, c[0x0][0x610] ;  /* 0x00018400ff1f7b82 */ /* 0x000e220000000800 */
[----:B------:R-:W-:Y:S05]  /*4800*/  @!P0 BRA `(.L_x_92) ;  /* 0x0000000000288947 */ /* 0x000fea0003800000 */
[----:B------:R-:W4:Y:S02]  /*4810*/  LDC R3, c[0x0][0x64c] ;  /* 0x00019300ff037b82 */ /* 0x000f240000000800 */
[----:B----4-:R-:W-:-:S05]  /*4820*/  IADD3 R3, P0, R14, R3, RZ ;  /* 0x000000030e037210 */ /* 0x010fca0007f1e0ff */
        /* <DEDUP_REMOVED lines=8> */
.L_x_92:
[----:B------:R-:W-:Y:S01]  /*48b0*/  ISETP.NE.AND P0, PT, R2, 0x1, PT ;  /* 0x000000010200780c */ /* 0x000fe20003f05270 */
[----:B0-----:R-:W-:Y:S01]  /*48c0*/  VIADD R7, R20, 0xffffffff ;  /* 0xffffffff14077836 */ /* 0x001fe20000000000 */
[----:B-1-3--:R-:W-:Y:S01]  /*48d0*/  SHF.R.U64 R0, R4, R27, R5 ;  /* 0x0000001b04007219 */ /* 0x00afe20000001205 */
[----:B------:R-:W-:Y:S01]  /*48e0*/  IMAD.MOV R13, RZ, RZ, -R13 ;  /* 0x000000ffff0d7224 */ /* 0x000fe200078e0a0d */
[----:B------:R-:W-:Y:S01]  /*48f0*/  LOP3.LUT R5, R10, R25, RZ, 0xc0, !PT ;  /* 0x000000190a057212 */ /* 0x000fe200078ec0ff */
[----:B------:R-:W-:Y:S01]  /*4900*/  IMAD.MOV.U32 R4, RZ, RZ, 0x1 ;  /* 0x00000001ff047424 */ /* 0x000fe200078e00ff */
[----:B------:R-:W-:Y:S01]  /*4910*/  LOP3.LUT R12, R12, R7, RZ, 0xc0, !PT ;  /* 0x000000070c0c7212 */ /* 0x000fe200078ec0ff */
[----:B------:R-:W-:Y:S02]  /*4920*/  IMAD.MOV R3, RZ, RZ, -R0 ;  /* 0x000000ffff037224 */ /* 0x000fe400078e0a00 */
[----:B------:R-:W-:Y:S02]  /*4930*/  IMAD R0, R26, R0, R5 ;  /* 0x000000001a007224 */ /* 0x000fe400078e0205 */
[----:B--2---:R-:W-:-:S02]  /*4940*/  IMAD R3, R3, R30, R14 ;  /* 0x0000001e03037224 */ /* 0x004fc400078e020e */
[----:B------:R-:W-:Y:S02]  /*4950*/  @P0 IMAD R21, R15, R13, R24 ;  /* 0x0000000d0f150224 */ /* 0x000fe400078e0218 */
[----:B------:R-:W-:Y:S01]  /*4960*/  IMAD R5, R3, R20, R12 ;  /* 0x0000001403057224 */ /* 0x000fe200078e020c */
[----:B------:R-:W-:Y:S01]  /*4970*/  PRMT R3, R4, 0x7610, R3 ;  /* 0x0000761004037816 */ /* 0x000fe20000000003 */
[----:B------:R-:W-:-:S05]  /*4980*/  IMAD R0, R0, R31, R21 ;  /* 0x0000001f00007224 */ /* 0x000fca00078e0215 */
[----:B------:R-:W-:Y:S02]  /*4990*/  SEL R58, R5, R0, !P0 ;  /* 0x00000000053a7207 */ /* 0x000fe40004000000 */
[----:B------:R-:W-:-:S07]  /*49a0*/  SEL R0, R0, R5, !P0 ;  /* 0x0000000500007207 */ /* 0x000fce0004000000 */
.L_x_90:
[----:B------:R-:W-:Y:S01]  /*49b0*/  LOP3.LUT P0, RZ, R3, 0xff, RZ, 0xc0, !PT ;  /* 0x000000ff03ff7812 */ /* 0x000fe2000780c0ff */
[----:B------:R-:W-:-:S12]  /*49c0*/  IMAD.MOV.U32 R60, RZ, RZ, R0 ;  /* 0x000000ffff3c7224 */ /* 0x000fd800078e0000 */
[----:B------:R-:W-:Y:S05]  /*49d0*/  @P0 BRA `(.L_x_93) ;  /* 0xffffffc800080947 */ /* 0x000fea000383ffff */
[----:B------:R-:W-:Y:S05]  /*49e0*/  EXIT ;  /* 0x000000000000794d */ /* 0x000fea0003800000 */
.L_x_4:
[----:B0-----:R-:W-:Y:S01]  /*49f0*/  ULDC.64 UR4, c[0x0][0x650] ;  /* 0x0001940000047ab9 */ /* 0x001fe20000000a00 */
        /* <DEDUP_REMOVED lines=25> */
.L_x_95:
[--C-:B------:R-:W-:Y:S01]  /*4b90*/  SHF.R.U64 R12, R10, R14, R11.reuse ;  /* 0x0000000e0a0c7219 */ /* 0x100fe2000000120b */
[----:B------:R-:W0:Y:S01]  /*4ba0*/  LDC R22, c[0x0][0x618] ;  /* 0x00018600ff167b82 */ /* 0x000e220000000800 */
[----:B------:R-:W-:Y:S01]  /*4bb0*/  I2FP.F32.U32 R6, R4 ;  /* 0x0000000400067245 */ /* 0x000fe20000201000 */
[----:B------:R-:W-:Y:S01]  /*4bc0*/  ULDC UR4, c[0x0][0x150] ;  /* 0x0000540000047ab9 */ /* 0x000fe20000000800 */
[----:B------:R-:W-:Y:S02]  /*4bd0*/  SHF.R.U32.HI R5, RZ, R14, R11 ;  /* 0x0000000eff057219 */ /* 0x000fe4000001160b */
[----:B------:R-:W-:Y:S01]  /*4be0*/  IADD3 R9, P0, RZ, -R12, RZ ;  /* 0x8000000cff097210 */ /* 0x000fe20007f1e0ff */
[----:B------:R-:W-:Y:S01]  /*4bf0*/  FMUL R11, R6, UR4 ;  /* 0x00000004060b7c20 */ /* 0x000fe20008400000 */
[----:B------:R-:W-:Y:S01]  /*4c00*/  ULDC UR4, c[0x0][0x154] ;  /* 0x0000550000047ab9 */ /* 0x000fe20000000800 */
[----:B------:R-:W1:Y:S02]  /*4c10*/  LDC.64 R24, c[0x0][0x640] ;  /* 0x00019000ff187b82 */ /* 0x000e640000000a00 */
[----:B------:R-:W-:-:S02]  /*4c20*/  IMAD.X R5, RZ, RZ, ~R5, P0 ;  /* 0x000000ffff057224 */ /* 0x000fc400000e0e05 */
[----:B------:R-:W2:Y:S01]  /*4c30*/  F2I.U32.TRUNC.NTZ R11, R11 ;  /* 0x0000000b000b7305 */ /* 0x000ea2000020f000 */
[----:B------:R-:W-:-:S03]  /*4c40*/  IMAD.WIDE.U32 R6, R9, R20, R16 ;  /* 0x0000001409067225 */ /* 0x000fc600078e0010 */
[----:B------:R-:W3:Y:S01]  /*4c50*/  LDC R13, c[0x0][0x144] ;  /* 0x00005100ff0d7b82 */ /* 0x000ee20000000800 */
[----:B------:R-:W-:-:S04]  /*4c60*/  IMAD R8, R5, R20, RZ ;  /* 0x0000001405087224 */ /* 0x000fc800078e02ff */
[----:B------:R-:W-:Y:S02]  /*4c70*/  IMAD R5, R9, R21, R8 ;  /* 0x0000001509057224 */ /* 0x000fe400078e0208 */
[----:B------:R-:W-:Y:S01]  /*4c80*/  IMAD.MOV.U32 R8, RZ, RZ, -0x1 ;  /* 0xffffffffff087424 */ /* 0x000fe200078e00ff */
[----:B------:R-:W4:Y:S01]  /*4c90*/  LDC R14, c[0x0][0x608] ;  /* 0x00018200ff0e7b82 */ /* 0x000f220000000800 */
[----:B------:R-:W-:Y:S01]  /*4ca0*/  IMAD.IADD R5, R7, 0x1, R5 ;  /* 0x0000000107057824 */ /* 0x000fe200078e0205 */
[----:B------:R-:W-:-:S04]  /*4cb0*/  I2FP.F32.U32 R7, R3 ;  /* 0x0000000300077245 */ /* 0x000fc80000201000 */
[-C--:B0-----:R-:W-:Y:S01]  /*4cc0*/  SHF.R.U64 R10, R6, R22.reuse, R5 ;  /* 0x00000016060a7219 */ /* 0x081fe20000001205 */
[----:B--2---:R-:W-:Y:S01]  /*4cd0*/  IMAD.MOV R6, RZ, RZ, -R11 ;  /* 0x000000ffff067224 */ /* 0x004fe200078e0a0b */
[----:B------:R-:W0:Y:S01]  /*4ce0*/  LDC R9, c[0x0][0x658] ;  /* 0x00019600ff097b82 */ /* 0x000e220000000800 */
[----:B-1----:R-:W-:Y:S01]  /*4cf0*/  ISETP.NE.U32.AND P0, PT, R24, RZ, PT ;  /* 0x000000ff1800720c */ /* 0x002fe20003f05070 */
[----:B------:R-:W-:Y:S01]  /*4d00*/  FMUL R7, R7, UR4 ;  /* 0x0000000407077c20 */ /* 0x000fe20008400000 */
[----:B------:R-:W-:Y:S02]  /*4d10*/  SHF.R.U32.HI R5, RZ, R22, R5 ;  /* 0x00000016ff057219 */ /* 0x000fe40000011605 */
[----:B------:R-:W-:-:S03]  /*4d20*/  ISETP.NE.AND.EX P0, PT, R25, RZ, PT, P0 ;  /* 0x000000ff1900720c */ /* 0x000fc60003f05300 */
[----:B------:R-:W1:Y:S01]  /*4d30*/  LDC R20, c[0x0][0x148] ;  /* 0x00005200ff147b82 */ /* 0x000e620000000800 */
[----:B---3--:R-:W-:Y:S02]  /*4d40*/  IMAD R23, R13, R6, R4 ;  /* 0x000000060d177224 */ /* 0x008fe400078e0204 */
[----:B------:R-:W-:-:S05]  /*4d50*/  IMAD.MOV.U32 R6, RZ, RZ, 0x1 ;  /* 0x00000001ff067424 */ /* 0x000fca00078e00ff */
[----:B------:R-:W2:Y:S01]  /*4d60*/  LDC R21, c[0x0][0x600] ;  /* 0x00018000ff157b82 */ /* 0x000ea20000000800 */
[-CC-:B----4-:R-:W-:Y:S02]  /*4d70*/  SHF.R.U64 R13, R10, R14.reuse, R5.reuse ;  /* 0x0000000e0a0d7219 */ /* 0x190fe40000001205 */
[----:B------:R-:W-:Y:S02]  /*4d80*/  SHF.R.U32.HI R4, RZ, R14, R5 ;  /* 0x0000000eff047219 */ /* 0x000fe40000011605 */
[----:B------:R3:W4:Y:S03]  /*4d90*/  F2I.U32.TRUNC.NTZ R14, R7 ;  /* 0x00000007000e7305 */ /* 0x000726000020f000 */
[----:B------:R-:W1:Y:S01]  /*4da0*/  LDC R26, c[0x0][0x648] ;  /* 0x00019200ff1a7b82 */ /* 0x000e620000000800 */
[-C--:B0-----:R-:W-:Y:S02]  /*4db0*/  SHF.R.U64 R15, R13, R9.reuse, R4 ;  /* 0x000000090d0f7219 */ /* 0x081fe40000001204 */
[----:B------:R-:W-:-:S02]  /*4dc0*/  SHF.L.U32 R8, R8, R9, RZ ;  /* 0x0000000908087219 */ /* 0x000fc400000006ff */
[-C--:B------:R-:W-:Y:S01]  /*4dd0*/  SHF.R.U32.HI R5, RZ, R9.reuse, R4 ;  /* 0x00000009ff057219 */ /* 0x080fe20000011604 */
[----:B------:R-:W-:Y:S01]  /*4de0*/  IMAD.MOV.U32 R4, RZ, RZ, R15 ;  /* 0x000000ffff047224 */ /* 0x000fe200078e000f */
[----:B------:R-:W-:Y:S01]  /*4df0*/  SHF.L.U32 R22, R6, R9, RZ ;  /* 0x0000000906167219 */ /* 0x000fe200000006ff */
[----:B------:R-:W0:Y:S01]  /*4e00*/  LDC R27, c[0x0][0x638] ;  /* 0x00018e00ff1b7b82 */ /* 0x000e220000000800 */
[----:B------:R-:W-:-:S07]  /*4e10*/  LOP3.LUT R28, RZ, R8, RZ, 0x33, !PT ;  /* 0x00000008ff1c7212 */ /* 0x000fce00078e33ff */
        /* <DEDUP_REMOVED lines=12> */
.L_x_96:
[----:B------:R-:W-:Y:S01]  /*4ee0*/  ISETP.NE.AND P0, PT, R2, 0x1, PT ;  /* 0x000000010200780c */ /* 0x000fe20003f05270 */
[----:B--2---:R-:W-:Y:S01]  /*4ef0*/  VIADD R7, R21, 0xffffffff ;  /* 0xffffffff15077836 */ /* 0x004fe20000000000 */
[----:B-1----:R-:W-:Y:S01]  /*4f00*/  SHF.R.U64 R5, R4, R26, R5 ;  /* 0x0000001a04057219 */ /* 0x002fe20000001205 */
[----:B------:R-:W-:Y:S01]  /*4f10*/  IMAD.MOV R14, RZ, RZ, -R14 ;  /* 0x000000ffff0e7224 */ /* 0x000fe200078e0a0e */
[----:B------:R-:W-:Y:S01]  /*4f20*/  LOP3.LUT R4, R13, R28, RZ, 0xc0, !PT ;  /* 0x0000001c0d047212 */ /* 0x000fe200078ec0ff */
[----:B------:R-:W-:Y:S01]  /*4f30*/  IMAD.MOV.U32 R8, RZ, RZ, R12 ;  /* 0x000000ffff087224 */ /* 0x000fe200078e000c */
[----:B------:R-:W-:Y:S01]  /*4f40*/  LOP3.LUT R10, R10, R7, RZ, 0xc0, !PT ;  /* 0x000000070a0a7212 */ /* 0x000fe200078ec0ff */
[----:B------:R-:W-:Y:S02]  /*4f50*/  IMAD.MOV R6, RZ, RZ, -R5 ;  /* 0x000000ffff067224 */ /* 0x000fe400078e0a05 */
[----:B------:R-:W-:-:S04]  /*4f60*/  IMAD R4, R22, R5, R4 ;  /* 0x0000000516047224 */ /* 0x000fc800078e0204 */
[----:B------:R-:W-:Y:S02]  /*4f70*/  @P0 IMAD R23, R20, R14, R3 ;  /* 0x0000000e14170224 */ /* 0x000fe400078e0203 */
[----:B0-----:R-:W-:Y:S02]  /*4f80*/  IMAD R3, R6, R27, R15 ;  /* 0x0000001b06037224 */ /* 0x001fe400078e020f */
[----:B------:R-:W-:Y:S02]  /*4f90*/  IMAD R7, R4, R29, R23 ;  /* 0x0000001d04077224 */ /* 0x000fe400078e0217 */
[----:B------:R-:W-:Y:S02]  /*4fa0*/  IMAD R4, R3, R21, R10 ;  /* 0x0000001503047224 */ /* 0x000fe400078e020a */
[----:B------:R-:W-:-:S03]  /*4fb0*/  IMAD.MOV.U32 R6, RZ, RZ, 0x1 ;  /* 0x00000001ff067424 */ /* 0x000fc600078e00ff */
[----:B------:R-:W-:Y:S02]  /*4fc0*/  SEL R9, R4, R7, !P0 ;  /* 0x0000000704097207 */ /* 0x000fe40004000000 */
[----:B------:R-:W-:-:S07]  /*4fd0*/  SEL R7, R7, R4, !P0 ;  /* 0x0000000407077207 */ /* 0x000fce0004000000 */
.L_x_94:
[----:B------:R-:W-:-:S08]  /*4fe0*/  NOP ;  /* 0x0000000000007918 */ /* 0x000fd00000000000 */
[----:B------:R-:W0:-:S00]  /*4ff0*/  USETMAXREG.DEALLOC.CTAPOOL 0x28 ;  /* 0x00000028000079c8 */ /* 0x000e0000080e0500 */
[----:B0-----:R-:W-:-:S13]  /*5000*/  ISETP.NE.AND P0, PT, R0, RZ, PT ;  /* 0x000000ff0000720c */ /* 0x001fda0003f05270 */
[----:B------:R-:W-:Y:S05]  /*5010*/  @P0 EXIT ;  /* 0x000000000000094d */ /* 0x000fea0003800000 */
[----:B------:R-:W-:Y:S01]  /*5020*/  LOP3.LUT P0, RZ, R6, 0xff, RZ, 0xc0, !PT ;  /* 0x000000ff06ff7812 */ /* 0x000fe2000780c0ff */
[----:B------:R-:W-:Y:S02]  /*5030*/  IMAD.MOV.U32 R0, RZ, RZ, 0x1 ;  /* 0x00000001ff007424 */ /* 0x000fe400078e00ff */
[----:B------:R-:W-:-:S10]  /*5040*/  IMAD.MOV.U32 R12, RZ, RZ, RZ ;  /* 0x000000ffff0c7224 */ /* 0x000fd400078e00ff */
[----:B------:R-:W-:Y:S05]  /*5050*/  @!P0 BRA `(.L_x_97) ;  /* 0x0000000c00308947 */ /* 0x000fea0003800000 */
[----:B------:R-:W0:Y:S01]  /*5060*/  LDC R0, c[0x0][0x28c] ;  /* 0x0000a300ff007b82 */ /* 0x000e220000000800 */
[----:B------:R-:W-:Y:S01]  /*5070*/  ULDC UR5, c[0x0][0x600] ;  /* 0x0001800000057ab9 */ /* 0x000fe20000000800 */
[----:B------:R-:W-:Y:S01]  /*5080*/  ULDC UR4, c[0x0][0xc] ;  /* 0x0000030000047ab9 */ /* 0x000fe20000000800 */
[----:B------:R-:W-:Y:S01]  /*5090*/  UIADD3 UR16, UR5, -0x1, URZ ;  /* 0xffffffff05107890 */ /* 0x000fe2000fffe03f */
[C---:B------:R-:W-:Y:S01]  /*50a0*/  LOP3.LUT P2, RZ, R18.reuse, 0x7f, RZ, 0xc0, !PT ;  /* 0x0000007f12ff7812 */ /* 0x040fe2000784c0ff */
[----:B------:R-:W-:Y:S01]  /*50b0*/  ULDC UR6, c[0x0][0x658] ;  /* 0x0001960000067ab9 */ /* 0x000fe20000000800 */
[----:B------:R-:W-:Y:S01]  /*50c0*/  ULDC UR5, c[0x0][0x10] ;  /* 0x0000040000057ab9 */ /* 0x000fe20000000800 */
[----:B------:R-:W-:Y:S01]  /*50d0*/  UMOV UR7, 0xffffffff ;  /* 0xffffffff00077882 */ /* 0x000fe20000000000 */
[----:B------:R-:W-:Y:S01]  /*50e0*/  UMOV UR8, 0x1 ;  /* 0x0000000100087882 */ /* 0x000fe20000000000 */
[----:B------:R-:W-:Y:S01]  /*50f0*/  UIMAD.WIDE.U32 UR4, UR4, UR5, URZ ;  /* 0x00000005040472a5 */ /* 0x000fe2000f8e003f */
[----:B------:R-:W-:Y:S01]  /*5100*/  LOP3.LUT P0, RZ, R18, 0x1f, RZ, 0xc0, !PT ;  /* 0x0000001f12ff7812 */ /* 0x000fe2000780c0ff */
[----:B------:R-:W-:Y:S01]  /*5110*/  USHF.L.U32 UR7, UR7, UR6, URZ ;  /* 0x0000000607077299 */ /* 0x000fe2000800063f */
[----:B------:R-:W-:Y:S01]  /*5120*/  BSSY B0, `(.L_x_97) ;  /* 0x00000bf000007945 */ /* 0x000fe20003800000 */
[----:B------:R-:W-:Y:S01]  /*5130*/  USHF.L.U32 UR18, UR8, UR6, URZ ;  /* 0x0000000608127299 */ /* 0x000fe2000800063f */
[----:B------:R-:W-:Y:S01]  /*5140*/  IMAD.MOV.U32 R13, RZ, RZ, 0x1 ;  /* 0x00000001ff0d7424 */ /* 0x000fe200078e00ff */
[----:B------:R-:W-:Y:S01]  /*5150*/  LOP3.LUT R11, R19, 0x2, RZ, 0xfc, !PT ;  /* 0x00000002130b7812 */ /* 0x000fe200078efcff */
[----:B------:R-:W-:Y:S01]  /*5160*/  ULDC UR6, c[0x0][0x14] ;  /* 0x0000050000067ab9 */ /* 0x000fe20000000800 */
[----:B------:R-:W-:Y:S01]  /*5170*/  PLOP3.LUT P0, PT, P0, P2, PT, 0x8a, 0x0 ;  /* 0x000000000000781c */ /* 0x000fe20000705172 */
[----:B------:R-:W-:Y:S01]  /*5180*/  UIMAD.WIDE.U32 UR20, UR4, UR6, URZ ;  /* 0x00000006041472a5 */ /* 0x000fe2000f8e003f */
[----:B------:R-:W-:Y:S01]  /*5190*/  IMAD.MOV.U32 R12, RZ, RZ, RZ ;  /* 0x000000ffff0c7224 */ /* 0x000fe200078e00ff */
[----:B------:R-:W-:-:S02]  /*51a0*/  UIMAD UR13, UR5, UR6, URZ ;  /* 0x00000006050d72a4 */ /* 0x000fc4000f8e023f */
[----:B------:R-:W-:Y:S01]  /*51b0*/  ULOP3.LUT UR17, URZ, UR7, URZ, 0x33, !UPT ;  /* 0x000000073f117292 */ /* 0x000fe2000f8e333f */
[----:B0-----:R-:W-:Y:S01]  /*51c0*/  VIADD R0, R0, 0xf ;  /* 0x0000000f00007836 */ /* 0x001fe20000000000 */
[----:B------:R-:W-:Y:S01]  /*51d0*/  UIADD3 UR13, UR21, UR13, URZ ;  /* 0x0000000d150d7290 */ /* 0x000fe2000fffe03f */
[----:B------:R-:W-:-:S03]  /*51e0*/  ULDC.64 UR22, c[0x0][0x198] ;  /* 0x0000660000167ab9 */ /* 0x000fc60000000a00 */
[----:B------:R-:W-:-:S04]  /*51f0*/  SHF.R.S32.HI R3, RZ, 0x1f, R0 ;  /* 0x0000001fff037819 */ /* 0x000fc80000011400 */
[----:B------:R-:W-:Y:S01]  /*5200*/  LEA.HI R3, R3, R0, RZ, 0x4 ;  /* 0x0000000003037211 */ /* 0x000fe200078f20ff */
[----:B------:R-:W-:-:S03]  /*5210*/  IMAD.MOV.U32 R0, RZ, RZ, 0x1 ;  /* 0x00000001ff007424 */ /* 0x000fc600078e00ff */
[----:B------:R-:W-:-:S05]  /*5220*/  SHF.R.S32.HI R3, RZ, 0x4, R3 ;  /* 0x00000004ff037819 */ /* 0x000fca0000011403 */
[----:B------:R-:W-:-:S07]  /*5230*/  VIADD R10, R3, 0x1 ;  /* 0x00000001030a7836 */ /* 0x000fce0000000000 */
.L_x_109:
[----:B------:R-:W-:-:S03]  /*5240*/  UMOV UR4, 0xffffffff ;  /* 0xffffffff00047882 */ /* 0x000fc60000000000 */
[----:B------:R-:W-:Y:S05]  /*5250*/  BRA.DIV UR4, `(.L_x_98) ;  /* 0x0000001a04907947 */ /* 0x000fea000b800000 */
[----:B------:R-:W-:-:S13]  /*5260*/  ELECT P6, URZ, PT ;  /* 0x00000000003f782f */ /* 0x000fda00038c0000 */
.L_x_141:
[----:B------:R-:W0:Y:S01]  /*5270*/  LDC R4, c[0x0][0x28c] ;  /* 0x0000a300ff047b82 */ /* 0x000e220000000800 */
[----:B------:R-:W-:Y:S01]  /*5280*/  BSSY B1, `(.L_x_99) ;  /* 0x0000037000017945 */ /* 0x000fe20003800000 */
[----:B0-----:R-:W-:-:S13]  /*5290*/  ISETP.LT.OR P6, PT, R4, 0x1, !P6 ;  /* 0x000000010400780c */ /* 0x001fda00077c1670 */
[----:B------:R-:W-:Y:S05]  /*52a0*/  @P6 BRA `(.L_x_100) ;  /* 0x0000000000d06947 */ /* 0x000fea0003800000 */
[----:B------:R-:W-:Y:S02]  /*52b0*/  IMAD.SHL.U32 R15, R9, 0x20, RZ ;  /* 0x00000020090f7824 */ /* 0x000fe400078e00ff */
[----:B------:R-:W-:Y:S02]  /*52c0*/  IMAD.SHL.U32 R18, R7, 0x100, RZ ;  /* 0x0000010007127824 */ /* 0x000fe400078e00ff */
[----:B------:R-:W-:Y:S02]  /*52d0*/  IMAD.MOV.U32 R20, RZ, RZ, RZ ;  /* 0x000000ffff147224 */ /* 0x000fe400078e00ff */
[----:B------:R-:W-:Y:S02]  /*52e0*/  IMAD.MOV.U32 R4, RZ, RZ, R10 ;  /* 0x000000ffff047224 */ /* 0x000fe400078e000a */
[----:B------:R-:W-:Y:S02]  /*52f0*/  IMAD.MOV.U32 R5, RZ, RZ, R0 ;  /* 0x000000ffff057224 */ /* 0x000fe400078e0000 */
[----:B------:R-:W-:-:S07]  /*5300*/  IMAD.MOV.U32 R6, RZ, RZ, R12 ;  /* 0x000000ffff067224 */ /* 0x000fce00078e000c */
.L_x_104:
[----:B------:R-:W0:Y:S01]  /*5310*/  S2R R14, SR_CgaCtaId ;  /* 0x00000000000e7919 */ /* 0x000e220000008800 */
[----:B------:R-:W-:Y:S01]  /*5320*/  MOV R7, 0x400 ;  /* 0x0000040000077802 */ /* 0x000fe20000000f00 */
[----:B------:R-:W1:Y:S03]  /*5330*/  @!P2 LDC R9, c[0x0][0x500] ;  /* 0x00014000ff09ab82 */ /* 0x000e660000000800 */
[----:B0-----:R-:W-:Y:S02]  /*5340*/  LEA R21, R14, R7, 0x18 ;  /* 0x000000070e157211 */ /* 0x001fe400078ec0ff */
[----:B------:R-:W-:-:S03]  /*5350*/  SHF.L.U32 R7, R5, 0x1f, RZ ;  /* 0x0000001f05077819 */ /* 0x000fc600000006ff */
[----:B------:R-:W-:-:S04]  /*5360*/  IMAD R14, R6, 0x8, R21 ;  /* 0x00000008060e7824 */ /* 0x000fc800078e0215 */
[----:B------:R-:W0:Y:S02]  /*5370*/  SYNCS.PHASECHK.TRANS64.TRYWAIT P1, [R14+URZ+0xc8], R7 ;  /* 0x0000c8070e0075a7 */ /* 0x000e24000802017f */
[----:B01----:R-:W-:Y:S05]  /*5380*/  @!P1 BRA `(.L_x_101) ;  /* 0x0000001800649947 */ /* 0x003fea0003800000 */
.L_x_142:
[----:B0-----:R-:W-:Y:S01]  /*5390*/  PRMT R7, R11, 0x9910, RZ ;  /* 0x000099100b077816 */ /* 0x001fe200000000ff */
[----:B------:R0:W-:Y:S03]  /*53a0*/  @!P2 SYNCS.ARRIVE.TRANS64 RZ, [R14+URZ], R9 ;  /* 0x000000090effa9a7 */ /* 0x0001e6000800003f */
[----:B------:R-:W-:-:S13]  /*53b0*/  ISETP.NE.AND P1, PT, R7, 0x2, PT ;  /* 0x000000020700780c */ /* 0x000fda0003f25270 */
[----:B0-----:R-:W-:Y:S05]  /*53c0*/  @P1 BRA `(.L_x_102) ;  /* 0x0000000000041947 */ /* 0x001fea0003800000 */
[----:B------:R-:W-:Y:S01]  /*53d0*/  BPT.TRAP 0x1 ;  /* 0x000000040000795c */ /* 0x000fe20000300000 */
.L_x_102:
[----:B------:R-:W-:Y:S05]  /*53e0*/  @P0 BRA `(.L_x_103) ;  /* 0x0000000000040947 */ /* 0x000fea0003800000 */
[----:B------:R-:W-:Y:S01]  /*53f0*/  BPT.TRAP 0x1 ;  /* 0x000000040000795c */ /* 0x000fe20000300000 */
.L_x_103:
[--C-:B------:R-:W-:Y:S01]  /*5400*/  IMAD R7, R6, 0x2000, R21.reuse ;  /* 0x0000200006077824 */ /* 0x100fe200078e0215 */
[----:B------:R-:W-:Y:S01]  /*5410*/  R2UR UR9, R14 ;  /* 0x000000000e0972ca */ /* 0x000fe200000e0000 */
[----:B------:R-:W-:Y:S01]  /*5420*/  IMAD R21, R6, 0x400, R21 ;  /* 0x0000040006157824 */ /* 0x000fe200078e0215 */
[----:B------:R-:W-:Y:S01]  /*5430*/  UIADD3 UR4, UP0, UR22, 0xf0, URZ ;  /* 0x000000f016047890 */ /* 0x000fe2000ff1e03f */
[----:B------:R-:W-:Y:S01]  /*5440*/  VIADD R4, R4, 0xffffffff ;  /* 0xffffffff04047836 */ /* 0x000fe20000000000 */
[----:B------:R-:W-:Y:S01]  /*5450*/  R2UR UR5, R7 ;  /* 0x00000000070572ca */ /* 0x000fe200000e0000 */
[----:B------:R-:W-:Y:S01]  /*5460*/  UIADD3 UR24, UP1, UR22, 0x1f0, URZ ;  /* 0x000001f016187890 */ /* 0x000fe2000ff3e03f */
[----:B------:R-:W-:Y:S01]  /*5470*/  R2UR UR8, R21 ;  /* 0x00000000150872ca */ /* 0x000fe200000e0000 */
[----:B------:R-:W-:Y:S01]  /*5480*/  VIADD R6, R6, 0x1 ;  /* 0x0000000106067836 */ /* 0x000fe20000000000 */
[----:B------:R-:W-:Y:S01]  /*5490*/  R2UR UR11, R18 ;  /* 0x00000000120b72ca */ /* 0x000fe200000e0000 */
[----:B------:R-:W-:Y:S01]  /*54a0*/  UIADD3.X UR25, URZ, UR23, URZ, UP1, !UPT ;  /* 0x000000173f197290 */ /* 0x000fe20008ffe43f */
[----:B------:R-:W-:Y:S01]  /*54b0*/  R2UR UR10, R20 ;  /* 0x00000000140a72ca */ /* 0x000fe200000e0000 */
[----:B------:R-:W-:Y:S01]  /*54c0*/  UMOV UR6, 0x0 ;  /* 0x0000000000067882 */ /* 0x000fe20000000000 */
[----:B------:R-:W-:Y:S01]  /*54d0*/  R2UR UR12, R8 ;  /* 0x00000000080c72ca */ /* 0x000fe200000e0000 */
[----:B------:R-:W-:Y:S01]  /*54e0*/  UMOV UR7, 0x10000000 ;  /* 0x1000000000077882 */ /* 0x000fe20000000000 */
[----:B------:R-:W-:Y:S01]  /*54f0*/  R2UR UR19, R15 ;  /* 0x000000000f1372ca */ /* 0x000fe200000e0000 */
[----:B------:R-:W-:Y:S01]  /*5500*/  VIADD R20, R20, 0x10 ;  /* 0x0000001014147836 */ /* 0x000fe20000000000 */
[----:B------:R-:W-:Y:S01]  /*5510*/  ISETP.GT.AND P3, PT, R4, 0x1, PT ;  /* 0x000000010400780c */ /* 0x000fe20003f64270 */
[----:B------:R-:W-:Y:S01]  /*5520*/  UIADD3 UR14, UR5, 0x280, URZ ;  /* 0x00000280050e7890 */ /* 0x000fe2000fffe03f */
[----:B------:R-:W-:Y:S01]  /*5530*/  ISETP.NE.AND P1, PT, R6, 0x19, PT ;  /* 0x000000190600780c */ /* 0x000fe20003f25270 */
[----:B------:R-:W-:-:S02]  /*5540*/  UIADD3.X UR5, URZ, UR23, URZ, UP0, !UPT ;  /* 0x000000173f057290 */ /* 0x000fc400087fe43f */
[----:B------:R-:W-:Y:S01]  /*5550*/  UIADD3 UR15, UR8, 0x32280, URZ ;  /* 0x00032280080f7890 */ /* 0x000fe2000fffe03f */
[----:B------:R-:W-:Y:S02]  /*5560*/  SEL R14, RZ, 0x1, P1 ;  /* 0x00000001ff0e7807 */ /* 0x000fe40000800000 */
[----:B------:R-:W-:Y:S01]  /*5570*/  UMOV UR8, UR14 ;  /* 0x0000000e00087c82 */ /* 0x000fe20008000000 */
[----:B------:R-:W-:Y:S02]  /*5580*/  SEL R6, R6, RZ, P1 ;  /* 0x000000ff06067207 */ /* 0x000fe40000800000 */
[----:B------:R-:W-:Y:S01]  /*5590*/  LOP3.LUT R5, R5, R14, RZ, 0x3c, !PT ;  /* 0x0000000e05057212 */ /* 0x000fe200078e3cff */
[----:B------:R0:W-:Y:S02]  /*55a0*/  UTMALDG.3D [UR8], [UR4], desc[UR6] ;  /* 0x00000608040075b4 */ /* 0x0001e40008011000 */
[----:B0-----:R-:W-:Y:S01]  /*55b0*/  UMOV UR8, UR15 ;  /* 0x0000000f00087c82 */ /* 0x001fe20008000000 */
[----:B------:R-:W-:-:S02]  /*55c0*/  UMOV UR11, UR19 ;  /* 0x00000013000b7c82 */ /* 0x000fc40008000000 */
[----:B------:R0:W-:Y:S02]  /*55d0*/  UTMALDG.3D [UR8], [UR24], desc[UR6] ;  /* 0x00000608180075b4 */ /* 0x0001e40008011000 */
[----:B0-----:R-:W-:Y:S05]  /*55e0*/  @P3 BRA `(.L_x_104) ;  /* 0xfffffffc00483947 */ /* 0x001fea000383ffff */
.L_x_100:
[----:B------:R-:W-:Y:S05]  /*55f0*/  BSYNC B1 ;  /* 0x0000000000017941 */ /* 0x000fea0003800000 */
.L_x_99:
[----:B------:R-:W-:Y:S01]  /*5600*/  LOP3.LUT P3, RZ, R13, 0xff, RZ, 0xc0, !PT ;  /* 0x000000ff0dff7812 */ /* 0x000fe2000786c0ff */
[----:B------:R-:W-:Y:S01]  /*5610*/  IMAD.IADD R12, R3, 0x1, R12 ;  /* 0x00000001030c7824 */ /* 0x000fe200078e020c */
[----:B------:R-:W-:Y:S01]  /*5620*/  IADD3 R16, P4, R16, UR20, RZ ;  /* 0x0000001410107c10 */ /* 0x000fe2000ff9e0ff */
[----:B------:R-:W-:Y:S01]  /*5630*/  ULDC.64 UR4, c[0x0][0x650] ;  /* 0x0001940000047ab9 */ /* 0x000fe20000000a00 */
[----:B------:R-:W-:Y:S01]  /*5640*/  BSSY B1, `(.L_x_105) ;  /* 0x000006a000017945 */ /* 0x000fe20003800000 */
[----:B------:R-:W-:Y:S01]  /*5650*/  IMAD.MOV.U32 R9, RZ, RZ, -0x1 ;  /* 0xffffffffff097424 */ /* 0x000fe200078e00ff */
[----:B------:R-:W-:Y:S01]  /*5660*/  ISETP.GT.U32.AND P1, PT, R12, 0x18, PT ;  /* 0x000000180c00780c */ /* 0x000fe20003f24070 */
[----:B------:R-:W-:Y:S01]  /*5670*/  IMAD.MOV.U32 R8, RZ, RZ, -0x1 ;  /* 0xffffffffff087424 */ /* 0x000fe200078e00ff */
[----:B------:R-:W-:Y:S02]  /*5680*/  IADD3.X R17, R17, UR13, RZ, P4, !PT ;  /* 0x0000000d11117c10 */ /* 0x000fe4000a7fe4ff */
[----:B------:R-:W-:-:S02]  /*5690*/  ISETP.LT.U32.AND P1, PT, R3, 0x19, P1 ;  /* 0x000000190300780c */ /* 0x000fc40000f21070 */
[----:B------:R-:W-:Y:S01]  /*56a0*/  PRMT R13, RZ, 0x7610, R13 ;  /* 0x00007610ff0d7816 */ /* 0x000fe2000000000d */
[----:B------:R-:W0:Y:S01]  /*56b0*/  @P3 S2R R5, SR_CgaCtaId ;  /* 0x0000000000053919 */ /* 0x000e220000008800 */
[----:B------:R-:W-:-:S04]  /*56c0*/  @P3 MOV R4, 0x400 ;  /* 0x0000040000043802 */ /* 0x000fc80000000f00 */
[----:B0-----:R-:W-:Y:S01]  /*56d0*/  @P3 LEA R6, R5, R4, 0x18 ;  /* 0x0000000405063211 */ /* 0x001fe200078ec0ff */
[----:B------:R-:W-:-:S03]  /*56e0*/  IMAD.WIDE.U32 R4, R12, 0x51eb851f, RZ ;  /* 0x51eb851f0c047825 */ /* 0x000fc600078e00ff */
[----:B------:R0:W-:Y:S01]  /*56f0*/  @P3 SYNCS.ARRIVE.TRANS64.A1T0 RZ, [R6+URZ+0x1a8], RZ ;  /* 0x0001a8ff06ff39a7 */ /* 0x0001e2000810003f */
[----:B------:R-:W-:Y:S02]  /*5700*/  ISETP.GE.U32.AND P3, PT, R3, 0x19, PT ;  /* 0x000000190300780c */ /* 0x000fe40003f66070 */
[----:B------:R-:W-:Y:S02]  /*5710*/  SHF.R.U32.HI R7, RZ, 0x3, R5 ;  /* 0x00000003ff077819 */ /* 0x000fe40000011605 */
[----:B------:R-:W-:Y:S02]  /*5720*/  SEL R5, RZ, 0x1, !P1 ;  /* 0x00000001ff057807 */ /* 0x000fe40004800000 */
[----:B------:R-:W-:Y:S01]  /*5730*/  ISETP.GE.U32.AND P1, PT, R16, UR4, PT ;  /* 0x0000000410007c0c */ /* 0x000fe2000bf26070 */
[----:B------:R-:W-:Y:S01]  /*5740*/  IMAD R12, R7, -0x19, R12 ;  /* 0xffffffe7070c7824 */ /* 0x000fe200078e020c */
[----:B------:R-:W-:Y:S02]  /*5750*/  LOP3.LUT R0, R0, R5, RZ, 0x3c, !PT ;  /* 0x0000000500007212 */ /* 0x000fe400078e3cff */
[----:B------:R-:W-:-:S02]  /*5760*/  ISETP.GE.U32.AND.EX P1, PT, R17, UR5, PT, P1 ;  /* 0x0000000511007c0c */ /* 0x000fc4000bf26110 */
[----:B------:R-:W-:Y:S02]  /*5770*/  PRMT R4, RZ, 0x7610, R4 ;  /* 0x00007610ff047816 */ /* 0x000fe40000000004 */
[----:B------:R-:W-:Y:S01]  /*5780*/  @P3 LOP3.LUT R0, R0, 0x1, R7, 0x78, !PT ;  /* 0x0000000100003812 */ /* 0x000fe200078e7807 */
[----:B------:R-:W-:-:S08]  /*5790*/  IMAD.MOV.U32 R7, RZ, RZ, -0x1 ;  /* 0xffffffffff077424 */ /* 0x000fd000078e00ff */
[----:B0-----:R-:W-:Y:S05]  /*57a0*/  @P1 BRA `(.L_x_106) ;  /* 0x00000004004c1947 */ /* 0x001fea0003800000 */
[----:B------:R-:W-:Y:S01]  /*57b0*/  ULDC.64 UR4, c[0x0][0x628] ;  /* 0x00018a0000047ab9 */ /* 0x000fe20000000a00 */
[----:B------:R-:W0:Y:S01]  /*57c0*/  S2R R15, SR_CTAID.X ;  /* 0x00000000000f7919 */ /* 0x000e220000002500 */
[----:B------:R-:W-:Y:S01]  /*57d0*/  ISETP.NE.U32.AND P1, PT, RZ, UR4, PT ;  /* 0x00000004ff007c0c */ /* 0x000fe2000bf25070 */
[----:B------:R-:W-:Y:S01]  /*57e0*/  ULDC UR7, c[0x0][0x630] ;  /* 0x00018c0000077ab9 */ /* 0x000fe20000000800 */
[----:B------:R-:W-:Y:S01]  /*57f0*/  IMAD.MOV.U32 R4, RZ, RZ, R16 ;  /* 0x000000ffff047224 */ /* 0x000fe200078e0010 */
[----:B------:R-:W1:Y:S01]  /*5800*/  S2R R14, SR_CTAID.Y ;  /* 0x00000000000e7919 */ /* 0x000e620000002600 */
[----:B------:R-:W-:Y:S01]  /*5810*/  ISETP.NE.AND.EX P1, PT, RZ, UR5, PT, P1 ;  /* 0x00000005ff007c0c */ /* 0x000fe2000bf25310 */
[----:B------:R-:W-:-:S12]  /*5820*/  IMAD.MOV.U32 R5, RZ, RZ, R17 ;  /* 0x000000ffff057224 */ /* 0x000fd800078e0011 */
[----:B------:R-:W-:Y:S05]  /*5830*/  @!P1 BRA `(.L_x_107) ;  /* 0x0000000000289947 */ /* 0x000fea0003800000 */
[----:B------:R-:W-:Y:S02]  /*5840*/  ULDC UR6, c[0x0][0x634] ;  /* 0x00018d0000067ab9 */ /* 0x000fe40000000800 */
[----:B------:R-:W-:-:S05]  /*5850*/  IADD3 R9, P1, R16, UR6, RZ ;  /* 0x0000000610097c10 */ /* 0x000fca000ff3e0ff */
[----:B------:R-:W-:-:S04]  /*5860*/  IMAD.X R21, RZ, RZ, R17, P1 ;  /* 0x000000ffff157224 */ /* 0x000fc800008e0611 */
[----:B------:R-:W-:-:S04]  /*5870*/  IMAD.WIDE.U32 R6, R21, UR4, RZ ;  /* 0x0000000415067c25 */ /* 0x000fc8000f8e00ff */
[----:B------:R-:W-:-:S04]  /*5880*/  IMAD.WIDE.U32 R6, P1, R9, UR5, R6 ;  /* 0x0000000509067c25 */ /* 0x000fc8000f820006 */
[----:B------:R-:W-:-:S04]  /*5890*/  IMAD.WIDE.U32 R8, R9, UR4, RZ ;  /* 0x0000000409087c25 */ /* 0x000fc8000f8e00ff */
[----:B------:R-:W-:Y:S01]  /*58a0*/  IMAD.X R5, RZ, RZ, RZ, P1 ;  /* 0x000000ffff057224 */ /* 0x000fe200008e06ff */
[----:B------:R-:W-:Y:S01]  /*58b0*/  IADD3 RZ, P1, R9, R6, RZ ;  /* 0x0000000609ff7210 */ /* 0x000fe20007f3e0ff */
[----:B------:R-:W-:-:S04]  /*58c0*/  IMAD.MOV.U32 R4, RZ, RZ, R7 ;  /* 0x000000ffff047224 */ /* 0x000fc800078e0007 */
[----:B------:R-:W-:-:S08]  /*58d0*/  IMAD.WIDE.U32.X R4, R21, UR5, R4, P1 ;  /* 0x0000000515047c25 */ /* 0x000fd000088e0404 */
.L_x_107:
[--C-:B------:R-:W-:Y:S01]  /*58e0*/  SHF.R.U64 R8, R4, UR7, R5.reuse ;  /* 0x0000000704087c19 */ /* 0x100fe20008001205 */
[----:B------:R-:W-:Y:S01]  /*58f0*/  ULDC.64 UR4, c[0x0][0x620] ;  /* 0x0001880000047ab9 */ /* 0x000fe20000000a00 */
[----:B------:R-:W-:Y:S01]  /*5900*/  SHF.R.U32.HI R4, RZ, UR7, R5 ;  /* 0x00000007ff047c19 */ /* 0x000fe20008011605 */
[----:B------:R-:W2:Y:S01]  /*5910*/  LDC R24, c[0x0][0x144] ;  /* 0x00005100ff187b82 */ /* 0x000ea20000000800 */
[----:B------:R-:W-:Y:S01]  /*5920*/  IADD3 R7, P1, RZ, -R8, RZ ;  /* 0x80000008ff077210 */ /* 0x000fe20007f3e0ff */
[----:B------:R-:W-:Y:S01]  /*5930*/  ULDC.64 UR8, c[0x0][0x640] ;  /* 0x0001900000087ab9 */ /* 0x000fe20000000a00 */
[----:B0-----:R-:W-:Y:S01]  /*5940*/  I2FP.F32.U32 R9, R15 ;  /* 0x0000000f00097245 */ /* 0x001fe20000201000 */
[----:B------:R-:W-:Y:S02]  /*5950*/  ULDC UR6, c[0x0][0x608] ;  /* 0x0001820000067ab9 */ /* 0x000fe40000000800 */
[----:B------:R-:W-:Y:S01]  /*5960*/  IMAD.X R4, RZ, RZ, ~R4, P1 ;  /* 0x000000ffff047224 */ /* 0x000fe200008e0e04 */
[----:B------:R-:W-:Y:S01]  /*5970*/  ISETP.NE.U32.AND P1, PT, RZ, UR8, PT ;  /* 0x00000008ff007c0c */ /* 0x000fe2000bf25070 */
[----:B------:R-:W0:Y:S02]  /*5980*/  LDC R21, c[0x0][0x148] ;  /* 0x00005200ff157b82 */ /* 0x000e240000000800 */
[----:B------:R-:W-:Y:S01]  /*5990*/  IMAD R6, R4, UR4, RZ ;  /* 0x0000000404067c24 */ /* 0x000fe2000f8e02ff */
[----:B------:R-:W-:Y:S01]  /*59a0*/  ISETP.NE.AND.EX P1, PT, RZ, UR9, PT, P1 ;  /* 0x00000009ff007c0c */ /* 0x000fe2000bf25310 */
[----:B------:R-:W-:Y:S01]  /*59b0*/  IMAD.WIDE.U32 R4, R7, UR4, R16 ;  /* 0x0000000407047c25 */ /* 0x000fe2000f8e0010 */
[----:B------:R-:W-:-:S03]  /*59c0*/  ULDC UR4, c[0x0][0x150] ;  /* 0x0000540000047ab9 */ /* 0x000fc60000000800 */
[----:B------:R-:W-:Y:S02]  /*59d0*/  IMAD R7, R7, UR5, R6 ;  /* 0x0000000507077c24 */ /* 0x000fe4000f8e0206 */
[----:B------:R-:W-:Y:S01]  /*59e0*/  FMUL R6, R9, UR4 ;  /* 0x0000000409067c20 */ /* 0x000fe20008400000 */
[----:B------:R-:W-:Y:S01]  /*59f0*/  ULDC UR4, c[0x0][0x618] ;  /* 0x0001860000047ab9 */ /* 0x000fe20000000800 */
[----:B------:R-:W-:Y:S01]  /*5a00*/  ULDC UR5, c[0x0][0x154] ;  /* 0x0000550000057ab9 */ /* 0x000fe20000000800 */
[----:B------:R-:W-:-:S03]  /*5a10*/  IMAD.IADD R5, R5, 0x1, R7 ;  /* 0x0000000105057824 */ /* 0x000fc600078e0207 */
[----:B------:R-:W3:Y:S02]  /*5a20*/  F2I.U32.TRUNC.NTZ R6, R6 ;  /* 0x0000000600067305 */ /* 0x000ee4000020f000 */
[----:B------:R-:W-:Y:S02]  /*5a30*/  SHF.R.U64 R9, R4, UR4, R5 ;  /* 0x0000000404097c19 */ /* 0x000fe40008001205 */
[----:B-1----:R-:W-:-:S05]  /*5a40*/  I2FP.F32.U32 R4, R14 ;  /* 0x0000000e00047245 */ /* 0x002fca0000201000 */
[----:B------:R-:W-:Y:S01]  /*5a50*/  FMUL R22, R4, UR5 ;  /* 0x0000000504167c20 */ /* 0x000fe20008400000 */
[----:B------:R-:W-:Y:S01]  /*5a60*/  SHF.R.U32.HI R4, RZ, UR4, R5 ;  /* 0x00000004ff047c19 */ /* 0x000fe20008011605 */
[----:B------:R-:W-:-:S03]  /*5a70*/  ULDC UR4, c[0x0][0x658] ;  /* 0x0001960000047ab9 */ /* 0x000fc60000000800 */
[--C-:B------:R-:W-:Y:S01]  /*5a80*/  SHF.R.U64 R20, R9, UR6, R4.reuse ;  /* 0x0000000609147c19 */ /* 0x100fe20008001204 */
[----:B------:R-:W1:Y:S01]  /*5a90*/  F2I.U32.TRUNC.NTZ R22, R22 ;  /* 0x0000001600167305 */ /* 0x000e62000020f000 */
[----:B------:R-:W-:Y:S01]  /*5aa0*/  SHF.R.U32.HI R5, RZ, UR6, R4 ;  /* 0x00000006ff057c19 */ /* 0x000fe20008011604 */
[----:B---3--:R-:W-:-:S03]  /*5ab0*/  IMAD.MOV R6, RZ, RZ, -R6 ;  /* 0x000000ffff067224 */ /* 0x008fc600078e0a06 */
[----:B------:R-:W-:Y:S01]  /*5ac0*/  SHF.R.U64 R18, R20, UR4, R5 ;  /* 0x0000000414127c19 */ /* 0x000fe20008001205 */
[----:B--2---:R-:W-:Y:S01]  /*5ad0*/  IMAD R15, R24, R6, R15 ;  /* 0x00000006180f7224 */ /* 0x004fe200078e020f */
[----:B------:R-:W-:-:S03]  /*5ae0*/  SHF.R.U32.HI R23, RZ, UR4, R5 ;  /* 0x00000004ff177c19 */ /* 0x000fc60008011605 */
[----:B------:R-:W-:Y:S02]  /*5af0*/  IMAD.MOV.U32 R4, RZ, RZ, R18 ;  /* 0x000000ffff047224 */ /* 0x000fe400078e0012 */
[----:B------:R-:W-:Y:S01]  /*5b00*/  IMAD.MOV.U32 R5, RZ, RZ, R23 ;  /* 0x000000ffff057224 */ /* 0x000fe200078e0017 */
[----:B-1----:R-:W-:Y:S06]  /*5b10*/  @!P1 BRA `(.L_x_108) ;  /* 0x0000000000289947 */ /* 0x002fec0003800000 */
[----:B------:R-:W-:Y:S02]  /*5b20*/  ULDC UR4, c[0x0][0x64c] ;  /* 0x0001930000047ab9 */ /* 0x000fe40000000800 */
[----:B------:R-:W-:-:S05]  /*5b30*/  IADD3 R5, P1, R18, UR4, RZ ;  /* 0x0000000412057c10 */ /* 0x000fca000ff3e0ff */
[----:B------:R-:W-:-:S04]  /*5b40*/  IMAD.X R23, RZ, RZ, R23, P1 ;  /* 0x000000ffff177224 */ /* 0x000fc800008e0617 */
[----:B------:R-:W-:-:S04]  /*5b50*/  IMAD.WIDE.U32 R6, R23, UR8, RZ ;  /* 0x0000000817067c25 */ /* 0x000fc8000f8e00ff */
[----:B------:R-:W-:-:S04]  /*5b60*/  IMAD.WIDE.U32 R6, P1, R5, UR9, R6 ;  /* 0x0000000905067c25 */ /* 0x000fc8000f820006 */
[----:B------:R-:W-:-:S04]  /*5b70*/  IMAD.WIDE.U32 R4, R5, UR8, RZ ;  /* 0x0000000805047c25 */ /* 0x000fc8000f8e00ff */
[----:B------:R-:W-:Y:S01]  /*5b80*/  IMAD.MOV.U32 R4, RZ, RZ, R7 ;  /* 0x000000ffff047224 */ /* 0x000fe200078e0007 */
[----:B------:R-:W-:Y:S01]  /*5b90*/  IADD3 RZ, P3, R5, R6, RZ ;  /* 0x0000000605ff7210 */ /* 0x000fe20007f7e0ff */
[----:B------:R-:W-:-:S04]  /*5ba0*/  IMAD.X R5, RZ, RZ, RZ, P1 ;  /* 0x000000ffff057224 */ /* 0x000fc800008e06ff */
[----:B------:R-:W-:-:S08]  /*5bb0*/  IMAD.WIDE.U32.X R4, R23, UR9, R4, P3 ;  /* 0x0000000917047c25 */ /* 0x000fd000098e0404 */
.L_x_108:
[----:B------:R-:W-:Y:S01]  /*5bc0*/  ISETP.NE.AND P1, PT, R2, 0x1, PT ;  /* 0x000000010200780c */ /* 0x000fe20003f25270 */
[----:B------:R-:W-:Y:S01]  /*5bd0*/  ULDC UR4, c[0x0][0x648] ;  /* 0x0001920000047ab9 */ /* 0x000fe20000000800 */
[----:B------:R-:W-:Y:S01]  /*5be0*/  LOP3.LUT R20, R20, UR17, RZ, 0xc0, !PT ;  /* 0x0000001114147c12 */ /* 0x000fe2000f8ec0ff */
[----:B------:R-:W-:Y:S01]  /*5bf0*/  IMAD.MOV R22, RZ, RZ, -R22 ;  /* 0x000000ffff167224 */ /* 0x000fe200078e0a16 */
[----:B------:R-:W-:Y:S01]  /*5c00*/  SHF.R.U64 R5, R4, UR4, R5 ;  /* 0x0000000404057c19 */ /* 0x000fe20008001205 */
[----:B------:R-:W-:Y:S01]  /*5c10*/  ULDC UR4, c[0x0][0x638] ;  /* 0x00018e0000047ab9 */ /* 0x000fe20000000800 */
[----:B------:R-:W-:Y:S01]  /*5c20*/  LOP3.LUT R9, R9, UR16, RZ, 0xc0, !PT ;  /* 0x0000001009097c12 */ /* 0x000fe2000f8ec0ff */
[----:B------:R-:W-:Y:S01]  /*5c30*/  ULDC UR5, c[0x0][0x610] ;  /* 0x0001840000057ab9 */ /* 0x000fe20000000800 */
[----:B------:R-:W-:Y:S02]  /*5c40*/  IMAD.MOV.U32 R4, RZ, RZ, 0x1 ;  /* 0x00000001ff047424 */ /* 0x000fe400078e00ff */
[----:B------:R-:W-:-:S02]  /*5c50*/  IMAD.MOV R7, RZ, RZ, -R5 ;  /* 0x000000ffff077224 */ /* 0x000fc400078e0a05 */
[----:B------:R-:W-:Y:S02]  /*5c60*/  IMAD R20, R5, UR18, R20 ;  /* 0x0000001205147c24 */ /* 0x000fe4000f8e0214 */
[----:B0-----:R-:W-:Y:S02]  /*5c70*/  @P1 IMAD R15, R21, R22, R14 ;  /* 0x00000016150f1224 */ /* 0x001fe400078e020e */
[----:B------:R-:W-:Y:S01]  /*5c80*/  IMAD R18, R7, UR4, R18 ;  /* 0x0000000407127c24 */ /* 0x000fe2000f8e0212 */
[----:B------:R-:W-:Y:S01]  /*5c90*/  ULDC UR4, c[0x0][0x600] ;  /* 0x0001800000047ab9 */ /* 0x000fe20000000800 */
[----:B------:R-:W-:Y:S02]  /*5ca0*/  IMAD R15, R20, UR5, R15 ;  /* 0x00000005140f7c24 */ /* 0x000fe4000f8e020f */
[----:B------:R-:W-:-:S05]  /*5cb0*/  IMAD R18, R18, UR4, R9 ;  /* 0x0000000412127c24 */ /* 0x000fca000f8e0209 */
[----:B------:R-:W-:Y:S02]  /*5cc0*/  SEL R9, R18, R15, !P1 ;  /* 0x0000000f12097207 */ /* 0x000fe40004800000 */
[----:B------:R-:W-:-:S07]  /*5cd0*/  SEL R7, R15, R18, !P1 ;  /* 0x000000120f077207 */ /* 0x000fce0004800000 */
.L_x_106:
[----:B------:R-:W-:Y:S05]  /*5ce0*/  BSYNC B1 ;  /* 0x0000000000017941 */ /* 0x000fea0003800000 */
.L_x_105:
[----:B------:R-:W-:-:S13]  /*5cf0*/  LOP3.LUT P1, RZ, R4, 0xff, RZ, 0xc0, !PT ;  /* 0x000000ff04ff7812 */ /* 0x000fda000782c0ff */
[----:B------:R-:W-:Y:S05]  /*5d00*/  @P1 BRA `(.L_x_109) ;  /* 0xfffffff4004c1947 */ /* 0x000fea000383ffff */
[----:B------:R-:W-:Y:S05]  /*5d10*/  BSYNC B0 ;  /* 0x0000000000007941 */ /* 0x000fea0003800000 */
.L_x_97:
[----:B------:R-:W-:-:S03]  /*5d20*/  UMOV UR4, 0xffffffff ;  /* 0xffffffff00047882 */ /* 0x000fc60000000000 */
[----:B------:R-:W-:Y:S05]  /*5d30*/  BRA.DIV UR4, `(.L_x_110) ;  /* 0x00000012040c7947 */ /* 0x000fea000b800000 */
[----:B------:R-:W-:-:S13]  /*5d40*/  ELECT P6, URZ, PT ;  /* 0x00000000003f782f */ /* 0x000fda00038c0000 */
.L_x_145:
[----:B------:R-:W-:Y:S04]  /*5d50*/  BSSY B0, `(.L_x_111) ;  /* 0x00000e8000007945 */ /* 0x000fe80003800000 */
[----:B------:R-:W-:Y:S05]  /*5d60*/  @!P6 BRA `(.L_x_112) ;  /* 0x0000000c0098e947 */ /* 0x000fea0003800000 */
[----:B------:R-:W-:-:S04]  /*5d70*/  LOP3.LUT R19, R19, 0x2, RZ, 0xfc, !PT ;  /* 0x0000000213137812 */ /* 0x000fc800078efcff */
[----:B------:R-:W-:-:S13]  /*5d80*/  ISETP.NE.AND P0, PT, R19, 0x3, PT ;  /* 0x000000031300780c */ /* 0x000fda0003f05270 */
[----:B------:R-:W-:Y:S05]  /*5d90*/  @!P0 BRA `(.L_x_113) ;  /* 0x0000000000048947 */ /* 0x000fea0003800000 */
[----:B------:R-:W-:Y:S01]  /*5da0*/  BPT.TRAP 0x1 ;  /* 0x000000040000795c */ /* 0x000fe20000300000 */
.L_x_113:
[----:B------:R-:W0:Y:S01]  /*5db0*/  S2R R3, SR_CgaCtaId ;  /* 0x0000000000037919 */ /* 0x000e220000008800 */
[----:B------:R-:W-:-:S04]  /*5dc0*/  MOV R2, 0x400 ;  /* 0x0000040000027802 */ /* 0x000fc80000000f00 */
[----:B0-----:R-:W-:Y:S02]  /*5dd0*/  LEA R3, R3, R2, 0x18 ;  /* 0x0000000203037211 */ /* 0x001fe400078ec0ff */
[----:B------:R-:W-:-:S03]  /*5de0*/  SHF.L.U32 R2, R0, 0x1f, RZ ;  /* 0x0000001f00027819 */ /* 0x000fc600000006ff */
[----:B------:R-:W-:-:S04]  /*5df0*/  VIADD R3, R3, 0xc8 ;  /* 0x000000c803037836 */ /* 0x000fc80000000000 */
[C---:B------:R-:W-:Y:S02]  /*5e00*/  IMAD R7, R12.reuse, 0x8, R3 ;  /* 0x000000080c077824 */ /* 0x040fe400078e0203 */
[----:B------:R-:W-:Y:S02]  /*5e10*/  VIADD R12, R12, 0x1 ;  /* 0x000000010c0c7836 */ /* 0x000fe40000000000 */
[----:B------:R-:W0:Y:S03]  /*5e20*/  SYNCS.PHASECHK.TRANS64.TRYWAIT P0, [R7+URZ], R2 ;  /* 0x00000002070075a7 */ /* 0x000e26000800017f */
[----:B------:R-:W-:-:S04]  /*5e30*/  ISETP.NE.AND P1, PT, R12, 0x19, PT ;  /* 0x000000190c00780c */ /* 0x000fc80003f25270 */
[----:B------:R-:W-:Y:S02]  /*5e40*/  SEL R5, RZ, 0x1, P1 ;  /* 0x00000001ff057807 */ /* 0x000fe40000800000 */
[----:B------:R-:W-:Y:S02]  /*5e50*/  SEL R12, R12, RZ, P1 ;  /* 0x000000ff0c0c7207 */ /* 0x000fe40000800000 */
[----:B------:R-:W-:-:S03]  /*5e60*/  LOP3.LUT R5, R0, R5, RZ, 0x3c, !PT ;  /* 0x0000000500057212 */ /* 0x000fc600078e3cff */
[----:B------:R-:W-:Y:S01]  /*5e70*/  IMAD R9, R12, 0x8, R3 ;  /* 0x000000080c097824 */ /* 0x000fe200078e0203 */
[----:B------:R-:W-:Y:S01]  /*5e80*/  SHF.L.U32 R4, R5, 0x1f, RZ ;  /* 0x0000001f05047819 */ /* 0x000fe200000006ff */
[----:B0-----:R-:W-:Y:S06]  /*5e90*/  @!P0 BRA `(.L_x_114) ;  /* 0x0000000c00d48947 */ /* 0x001fec0003800000 */
.L_x_146:
[----:B------:R-:W1:Y:S01]  /*5ea0*/  SYNCS.PHASECHK.TRANS64.TRYWAIT P0, [R9+URZ], R4 ;  /* 0x00000004090075a7 */ /* 0x000e62000800017f */
[----:B------:R-:W-:-:S05]  /*5eb0*/  VIADD R0, R12, 0x1 ;  /* 0x000000010c007836 */ /* 0x000fca0000000000 */
[----:B------:R-:W-:-:S04]  /*5ec0*/  ISETP.NE.AND P1, PT, R0, 0x19, PT ;  /* 0x000000190000780c */ /* 0x000fc80003f25270 */
[----:B0-----:R-:W-:Y:S02]  /*5ed0*/  SEL R2, RZ, 0x1, P1 ;  /* 0x00000001ff027807 */ /* 0x001fe40000800000 */
[----:B------:R-:W-:Y:S02]  /*5ee0*/  SEL R0, R0, RZ, P1 ;  /* 0x000000ff00007207 */ /* 0x000fe40000800000 */
[----:B------:R-:W-:-:S03]  /*5ef0*/  LOP3.LUT R7, R5, R2, RZ, 0x3c, !PT ;  /* 0x0000000205077212 */ /* 0x000fc600078e3cff */
[----:B------:R-:W-:Y:S01]  /*5f00*/  IMAD R6, R0, 0x8, R3 ;  /* 0x0000000800067824 */ /* 0x000fe200078e0203 */
[----:B------:R-:W-:Y:S01]  /*5f10*/  SHF.L.U32 R5, R7, 0x1f, RZ ;  /* 0x0000001f07057819 */ /* 0x000fe200000006ff */
[----:B-1----:R-:W-:Y:S06]  /*5f20*/  @!P0 BRA `(.L_x_115) ;  /* 0x0000000c00c48947 */ /* 0x002fec0003800000 */
.L_x_147:
[----:B------:R-:W1:Y:S01]  /*5f30*/  SYNCS.PHASECHK.TRANS64.TRYWAIT P0, [R6+URZ], R5 ;  /* 0x00000005060075a7 */ /* 0x000e62000800017f */
[----:B------:R-:W-:-:S05]  /*5f40*/  VIADD R0, R0, 0x1 ;  /* 0x0000000100007836 */ /* 0x000fca0000000000 */
[----:B------:R-:W-:-:S04]  /*5f50*/  ISETP.NE.AND P1, PT, R0, 0x19, PT ;  /* 0x000000190000780c */ /* 0x000fc80003f25270 */
[----:B------:R-:W-:Y:S02]  /*5f60*/  SEL R2, RZ, 0x1, P1 ;  /* 0x00000001ff027807 */ /* 0x000fe40000800000 */
[----:B------:R-:W-:Y:S02]  /*5f70*/  SEL R0, R0, RZ, P1 ;  /* 0x000000ff00007207 */ /* 0x000fe40000800000 */
[----:B------:R-:W-:-:S03]  /*5f80*/  LOP3.LUT R7, R7, R2, RZ, 0x3c, !PT ;  /* 0x0000000207077212 */ /* 0x000fc600078e3cff */
[----:B0-----:R-:W-:Y:S01]  /*5f90*/  IMAD R9, R0, 0x8, R3 ;  /* 0x0000000800097824 */ /* 0x001fe200078e0203 */
[----:B------:R-:W-:Y:S01]  /*5fa0*/  SHF.L.U32 R4, R7, 0x1f, RZ ;  /* 0x0000001f07047819 */ /* 0x000fe200000006ff */
[----:B-1----:R-:W-:Y:S06]  /*5fb0*/  @!P0 BRA `(.L_x_116) ;  /* 0x0000000c00b48947 */ /* 0x002fec0003800000 */
.L_x_148:
        /* <DEDUP_REMOVED lines=9> */
.L_x_149:
        /* <DEDUP_REMOVED lines=9> */
.L_x_150:
        /* <DEDUP_REMOVED lines=9> */
.L_x_151:
        /* <DEDUP_REMOVED lines=9> */
.L_x_152:
        /* <DEDUP_REMOVED lines=9> */
.L_x_153:
        /* <DEDUP_REMOVED lines=9> */
.L_x_154:
        /* <DEDUP_REMOVED lines=9> */
.L_x_155:
        /* <DEDUP_REMOVED lines=9> */
.L_x_156:
        /* <DEDUP_REMOVED lines=9> */
.L_x_157:
        /* <DEDUP_REMOVED lines=9> */
.L_x_158:
        /* <DEDUP_REMOVED lines=9> */
.L_x_159:
        /* <DEDUP_REMOVED lines=9> */
.L_x_160:
        /* <DEDUP_REMOVED lines=9> */
.L_x_161:
        /* <DEDUP_REMOVED lines=9> */
.L_x_162:
        /* <DEDUP_REMOVED lines=9> */
.L_x_163:
        /* <DEDUP_REMOVED lines=9> */
.L_x_164:
        /* <DEDUP_REMOVED lines=9> */
.L_x_165:
        /* <DEDUP_REMOVED lines=9> */
.L_x_166:
        /* <DEDUP_REMOVED lines=9> */
.L_x_167:
        /* <DEDUP_REMOVED lines=9> */
.L_x_168:
[----:B------:R-:W1:Y:S01]  /*6b00*/  SYNCS.PHASECHK.TRANS64.TRYWAIT P0, [R9+URZ], R4 ;  /* 0x00000004090075a7 */ /* 0x000e62000800017f */
[----:B------:R-:W-:-:S05]  /*6b10*/  VIADD R0, R0, 0x1 ;  /* 0x0000000100007836 */ /* 0x000fca0000000000 */
[----:B------:R-:W-:-:S04]  /*6b20*/  ISETP.NE.AND P1, PT, R0, 0x19, PT ;  /* 0x000000190000780c */ /* 0x000fc80003f25270 */
[----:B------:R-:W-:Y:S02]  /*6b30*/  SEL R2, RZ, 0x1, P1 ;  /* 0x00000001ff027807 */ /* 0x000fe40000800000 */
[----:B------:R-:W-:Y:S02]  /*6b40*/  SEL R0, R0, RZ, P1 ;  /* 0x000000ff00007207 */ /* 0x000fe40000800000 */
[----:B------:R-:W-:Y:S01]  /*6b50*/  LOP3.LUT R2, R7, R2, RZ, 0x3c, !PT ;  /* 0x0000000207027212 */ /* 0x000fe200078e3cff */
[----:B-1----:R-:W-:Y:S06]  /*6b60*/  @!P0 BRA `(.L_x_137) ;  /* 0x00000008006c8947 */ /* 0x002fec0003800000 */
.L_x_169:
[----:B------:R-:W-:Y:S01]  /*6b70*/  IMAD R3, R0, 0x8, R3 ;  /* 0x0000000800037824 */ /* 0x000fe200078e0203 */
[----:B------:R-:W-:-:S07]  /*6b80*/  SHF.L.U32 R0, R2, 0x1f, RZ ;  /* 0x0000001f02007819 */ /* 0x000fce00000006ff */
.L_x_138:
[----:B--2---:R2:W3:Y:S02]  /*6b90*/  SYNCS.PHASECHK.TRANS64.TRYWAIT P0, [R3+URZ], R0 ;  /* 0x00000000030075a7 */ /* 0x0044e4000800017f */
[----:B---3--:R-:W-:Y:S05]  /*6ba0*/  @!P0 NANOSLEEP.SYNCS 0x989680 ;  /* 0x009896800000895d */ /* 0x008fea0003900000 */
[----:B------:R-:W3:Y:S02]  /*6bb0*/  @!P0 SYNCS.PHASECHK.TRANS64 P0, [R3+URZ], R0 ;  /* 0x00000000030085a7 */ /* 0x000ee4000800007f */
[----:B---3--:R-:W-:Y:S05]  /*6bc0*/  @!P0 BRA `(.L_x_138) ;  /* 0xfffffffc00f08947 */ /* 0x008fea000383ffff */
.L_x_112:
[----:B------:R-:W-:Y:S05]  /*6bd0*/  BSYNC B0 ;  /* 0x0000000000007941 */ /* 0x000fea0003800000 */
.L_x_111:
[----:B------:R-:W-:Y:S05]  /*6be0*/  EXIT ;  /* 0x000000000000794d */ /* 0x000fea0003800000 */
.L_x_18:
[----:B---3--:R3:W4:Y:S02]  /*6bf0*/  SYNCS.PHASECHK.TRANS64.TRYWAIT P1, [R3+URZ], R0 ;  /* 0x00000000030075a7 */ /* 0x008724000802017f */
[----:B----4-:R-:W-:Y:S05]  /*6c00*/  @!P1 NANOSLEEP.SYNCS 0x989680 ;  /* 0x009896800000995d */ /* 0x010fea0003900000 */
[----:B------:R-:W4:Y:S02]  /*6c10*/  @!P1 SYNCS.PHASECHK.TRANS64 P1, [R3+URZ], R0 ;  /* 0x00000000030095a7 */ /* 0x000f24000802007f */
[----:B----4-:R-:W-:Y:S05]  /*6c20*/  @!P1 BRA `(.L_x_18) ;  /* 0xfffffffc00f09947 */ /* 0x010fea000383ffff */
[----:B------:R-:W-:Y:S05]  /*6c30*/  BRA `(.L_x_17) ;  /* 0xffffffa800287947 */ /* 0x000fea000383ffff */
.L_x_23:
[----:B-1----:R-:W-:-:S04]  /*6c40*/  IMAD.U32 R5, RZ, RZ, UR4 ;  /* 0x00000004ff057e24 */ /* 0x002fc8000f8e00ff */
[----:B------:R1:W2:Y:S03]  /*6c50*/  SYNCS.PHASECHK.TRANS64.TRYWAIT P1, [R5+URZ], R4 ;  /* 0x00000004050075a7 */ /* 0x0002a6000802017f */
[----:B--2---:R-:W-:Y:S05]  /*6c60*/  @!P1 NANOSLEEP.SYNCS 0x989680 ;  /* 0x009896800000995d */ /* 0x004fea0003900000 */
[----:B------:R-:W2:Y:S02]  /*6c70*/  @!P1 SYNCS.PHASECHK.TRANS64 P1, [R5+URZ], R4 ;  /* 0x00000004050095a7 */ /* 0x000ea4000802007f */
[----:B--2---:R-:W-:Y:S05]  /*6c80*/  @!P1 BRA `(.L_x_23) ;  /* 0xfffffffc00ec9947 */ /* 0x004fea000383ffff */
[----:B------:R-:W-:Y:S05]  /*6c90*/  BRA `(.L_x_22) ;  /* 0xffffffa800bc7947 */ /* 0x000fea000383ffff */
.L_x_98:
[----:B------:R-:W-:Y:S01]  /*6ca0*/  BSSY B1, `(.L_x_139) ;  /* 0x0000006000017945 */ /* 0x000fe20003800000 */
[----:B------:R-:W-:-:S07]  /*6cb0*/  IMAD.MOV.U32 R15, RZ, RZ, -0x1 ;  /* 0xffffffffff0f7424 */ /* 0x000fce00078e00ff */
[----:B------:R-:W-:Y:S05]  /*6cc0*/  WARPSYNC.COLLECTIVE R15, `(.L_x_140) ;  /* 0x000000000f0c7348 */ /* 0x000fea0003c00000 */
[----:B------:R-:W-:Y:S02]  /*6cd0*/  ELECT P6, UR62, PT ;  /* 0x00000000003e782f */ /* 0x000fe400038c0000 */
[----:B------:R-:W-:Y:S01]  /*6ce0*/  MOV R14, UR62 ;  /* 0x0000003e000e7c02 */ /* 0x000fe20008000f00 */
[----:B------:R-:W-:Y:S10]  /*6cf0*/  ENDCOLLECTIVE ;  /* 0x000000000000791b */ /* 0x000ff40003800000 */
.L_x_140:
[----:B------:R-:W-:Y:S05]  /*6d00*/  BSYNC B1 ;  /* 0x0000000000017941 */ /* 0x000fea0003800000 */
.L_x_139:
[----:B------:R-:W-:Y:S05]  /*6d10*/  BRA `(.L_x_141) ;  /* 0xffffffe400547947 */ /* 0x000fea000383ffff */
.L_x_101:
[----:B0-----:R0:W1:Y:S02]  /*6d20*/  SYNCS.PHASECHK.TRANS64.TRYWAIT P1, [R14+URZ+0xc8], R7 ;  /* 0x0000c8070e0075a7 */ /* 0x001064000802017f */
[----:B-1----:R-:W-:Y:S05]  /*6d30*/  @!P1 NANOSLEEP.SYNCS 0x989680 ;  /* 0x009896800000995d */ /* 0x002fea0003900000 */
[----:B------:R-:W1:Y:S02]  /*6d40*/  @!P1 SYNCS.PHASECHK.TRANS64 P1, [R14+URZ+0xc8], R7 ;  /* 0x0000c8070e0095a7 */ /* 0x000e64000802007f */
[----:B-1----:R-:W-:Y:S05]  /*6d50*/  @!P1 BRA `(.L_x_101) ;  /* 0xfffffffc00f09947 */ /* 0x002fea000383ffff */
[----:B------:R-:W-:Y:S05]  /*6d60*/  BRA `(.L_x_142) ;  /* 0xffffffe400887947 */ /* 0x000fea000383ffff */
.L_x_110:
[----:B------:R-:W-:Y:S01]  /*6d70*/  BSSY B0, `(.L_x_143) ;  /* 0x0000006000007945 */ /* 0x000fe20003800000 */
[----:B------:R-:W-:-:S07]  /*6d80*/  IMAD.MOV.U32 R15, RZ, RZ, -0x1 ;  /* 0xffffffffff0f7424 */ /* 0x000fce00078e00ff */
[----:B------:R-:W-:Y:S05]  /*6d90*/  WARPSYNC.COLLECTIVE R15, `(.L_x_144) ;  /* 0x000000000f0c7348 */ /* 0x000fea0003c00000 */
[----:B------:R-:W-:Y:S02]  /*6da0*/  ELECT P6, UR62, PT ;  /* 0x00000000003e782f */ /* 0x000fe400038c0000 */
[----:B------:R-:W-:Y:S01]  /*6db0*/  MOV R14, UR62 ;  /* 0x0000003e000e7c02 */ /* 0x000fe20008000f00 */
[----:B------:R-:W-:Y:S10]  /*6dc0*/  ENDCOLLECTIVE ;  /* 0x000000000000791b */ /* 0x000ff40003800000 */
.L_x_144:
[----:B------:R-:W-:Y:S05]  /*6dd0*/  BSYNC B0 ;  /* 0x0000000000007941 */ /* 0x000fea0003800000 */
.L_x_143:
[----:B------:R-:W-:Y:S05]  /*6de0*/  BRA `(.L_x_145) ;  /* 0xffffffec00d87947 */ /* 0x000fea000383ffff */
.L_x_114:
[----:B0-----:R0:W1:Y:S02]  /*6df0*/  SYNCS.PHASECHK.TRANS64.TRYWAIT P0, [R7+URZ], R2 ;  /* 0x00000002070075a7 */ /* 0x001064000800017f */
[----:B-1----:R-:W-:Y:S05]  /*6e00*/  @!P0 NANOSLEEP.SYNCS 0x989680 ;  /* 0x009896800000895d */ /* 0x002fea0003900000 */
[----:B------:R-:W1:Y:S02]  /*6e10*/  @!P0 SYNCS.PHASECHK.TRANS64 P0, [R7+URZ], R2 ;  /* 0x00000002070085a7 */ /* 0x000e64000800007f */
[----:B-1----:R-:W-:Y:S05]  /*6e20*/  @!P0 BRA `(.L_x_114) ;  /* 0xfffffffc00f08947 */ /* 0x002fea000383ffff */
[----:B------:R-:W-:Y:S05]  /*6e30*/  BRA `(.L_x_146) ;  /* 0xfffffff000187947 */ /* 0x000fea000383ffff */
.L_x_115:
[----:B0-----:R0:W1:Y:S02]  /*6e40*/  SYNCS.PHASECHK.TRANS64.TRYWAIT P0, [R9+URZ], R4 ;  /* 0x00000004090075a7 */ /* 0x001064000800017f */
[----:B-1----:R-:W-:Y:S05]  /*6e50*/  @!P0 NANOSLEEP.SYNCS 0x989680 ;  /* 0x009896800000895d */ /* 0x002fea0003900000 */
[----:B------:R-:W1:Y:S02]  /*6e60*/  @!P0 SYNCS.PHASECHK.TRANS64 P0, [R9+URZ], R4 ;  /* 0x00000004090085a7 */ /* 0x000e64000800007f */
[----:B-1----:R-:W-:Y:S05]  /*6e70*/  @!P0 BRA `(.L_x_115) ;  /* 0xfffffffc00f08947 */ /* 0x002fea000383ffff */
[----:B------:R-:W-:Y:S05]  /*6e80*/  BRA `(.L_x_147) ;  /* 0xfffffff000287947 */ /* 0x000fea000383ffff */
.L_x_116:
[----:B0-----:R0:W1:Y:S02]  /*6e90*/  SYNCS.PHASECHK.TRANS64.TRYWAIT P0, [R6+URZ], R5 ;  /* 0x00000005060075a7 */ /* 0x001064000800017f */
[----:B-1----:R-:W-:Y:S05]  /*6ea0*/  @!P0 NANOSLEEP.SYNCS 0x989680 ;  /* 0x009896800000895d */ /* 0x002fea0003900000 */
[----:B------:R-:W1:Y:S02]  /*6eb0*/  @!P0 SYNCS.PHASECHK.TRANS64 P0, [R6+URZ], R5 ;  /* 0x00000005060085a7 */ /* 0x000e64000800007f */
[----:B-1----:R-:W-:Y:S05]  /*6ec0*/  @!P0 BRA `(.L_x_116) ;  /* 0xfffffffc00f08947 */ /* 0x002fea000383ffff */
[----:B------:R-:W-:Y:S05]  /*6ed0*/  BRA `(.L_x_148) ;  /* 0xfffffff000387947 */ /* 0x000fea000383ffff */
.L_x_117:
[----:B0-----:R0:W1:Y:S02]  /*6ee0*/  SYNCS.PHASECHK.TRANS64.TRYWAIT P0, [R9+URZ], R4 ;  /* 0x00000004090075a7 */ /* 0x001064000800017f */
[----:B-1----:R-:W-:Y:S05]  /*6ef0*/  @!P0 NANOSLEEP.SYNCS 0x989680 ;  /* 0x009896800000895d */ /* 0x002fea0003900000 */
[----:B------:R-:W1:Y:S02]  /*6f00*/  @!P0 SYNCS.PHASECHK.TRANS64 P0, [R9+URZ], R4 ;  /* 0x00000004090085a7 */ /* 0x000e64000800007f */
[----:B-1----:R-:W-:Y:S05]  /*6f10*/  @!P0 BRA `(.L_x_117) ;  /* 0xfffffffc00f08947 */ /* 0x002fea000383ffff */
[----:B------:R-:W-:Y:S05]  /*6f20*/  BRA `(.L_x_149) ;  /* 0xfffffff000487947 */ /* 0x000fea000383ffff */
.L_x_118:
[----:B0-----:R0:W1:Y:S02]  /*6f30*/  SYNCS.PHASECHK.TRANS64.TRYWAIT P0, [R6+URZ], R5 ;  /* 0x00000005060075a7 */ /* 0x001064000800017f */
[----:B-1----:R-:W-:Y:S05]  /*6f40*/  @!P0 NANOSLEEP.SYNCS 0x989680 ;  /* 0x009896800000895d */ /* 0x002fea0003900000 */
[----:B------:R-:W1:Y:S02]  /*6f50*/  @!P0 SYNCS.PHASECHK.TRANS64 P0, [R6+URZ], R5 ;  /* 0x00000005060085a7 */ /* 0x000e64000800007f */
[----:B-1----:R-:W-:Y:S05]  /*6f60*/  @!P0 BRA `(.L_x_118) ;  /* 0xfffffffc00f08947 */ /* 0x002fea000383ffff */
[----:B------:R-:W-:Y:S05]  /*6f70*/  BRA `(.L_x_150) ;  /* 0xfffffff000587947 */ /* 0x000fea000383ffff */
.L_x_119:
[----:B0-----:R0:W1:Y:S02]  /*6f80*/  SYNCS.PHASECHK.TRANS64.TRYWAIT P0, [R9+URZ], R4 ;  /* 0x00000004090075a7 */ /* 0x001064000800017f */
[----:B-1----:R-:W-:Y:S05]  /*6f90*/  @!P0 NANOSLEEP.SYNCS 0x989680 ;  /* 0x009896800000895d */ /* 0x002fea0003900000 */
[----:B------:R-:W1:Y:S02]  /*6fa0*/  @!P0 SYNCS.PHASECHK.TRANS64 P0, [R9+URZ], R4 ;  /* 0x00000004090085a7 */ /* 0x000e64000800007f */
[----:B-1----:R-:W-:Y:S05]  /*6fb0*/  @!P0 BRA `(.L_x_119) ;  /* 0xfffffffc00f08947 */ /* 0x002fea000383ffff */
[----:B------:R-:W-:Y:S05]  /*6fc0*/  BRA `(.L_x_151) ;  /* 0xfffffff000687947 */ /* 0x000fea000383ffff */
.L_x_120:
[----:B0-----:R0:W1:Y:S02]  /*6fd0*/  SYNCS.PHASECHK.TRANS64.TRYWAIT P0, [R6+URZ], R5 ;  /* 0x00000005060075a7 */ /* 0x001064000800017f */
[----:B-1----:R-:W-:Y:S05]  /*6fe0*/  @!P0 NANOSLEEP.SYNCS 0x989680 ;  /* 0x009896800000895d */ /* 0x002fea0003900000 */
[----:B------:R-:W1:Y:S02]  /*6ff0*/  @!P0 SYNCS.PHASECHK.TRANS64 P0, [R6+URZ], R5 ;  /* 0x00000005060085a7 */ /* 0x000e64000800007f */
[----:B-1----:R-:W-:Y:S05]  /*7000*/  @!P0 BRA `(.L_x_120) ;  /* 0xfffffffc00f08947 */ /* 0x002fea000383ffff */
[----:B------:R-:W-:Y:S05]  /*7010*/  BRA `(.L_x_152) ;  /* 0xfffffff000787947 */ /* 0x000fea000383ffff */
.L_x_121:
[----:B0-----:R0:W1:Y:S02]  /*7020*/  SYNCS.PHASECHK.TRANS64.TRYWAIT P0, [R9+URZ], R4 ;  /* 0x00000004090075a7 */ /* 0x001064000800017f */
[----:B-1----:R-:W-:Y:S05]  /*7030*/  @!P0 NANOSLEEP.SYNCS 0x989680 ;  /* 0x009896800000895d */ /* 0x002fea0003900000 */
[----:B------:R-:W1:Y:S02]  /*7040*/  @!P0 SYNCS.PHASECHK.TRANS64 P0, [R9+URZ], R4 ;  /* 0x00000004090085a7 */ /* 0x000e64000800007f */
[----:B-1----:R-:W-:Y:S05]  /*7050*/  @!P0 BRA `(.L_x_121) ;  /* 0xfffffffc00f08947 */ /* 0x002fea000383ffff */
[----:B------:R-:W-:Y:S05]  /*7060*/  BRA `(.L_x_153) ;  /* 0xfffffff000887947 */ /* 0x000fea000383ffff */
.L_x_122:
[----:B0-----:R0:W1:Y:S02]  /*7070*/  SYNCS.PHASECHK.TRANS64.TRYWAIT P0, [R6+URZ], R5 ;  /* 0x00000005060075a7 */ /* 0x001064000800017f */
[----:B-1----:R-:W-:Y:S05]  /*7080*/  @!P0 NANOSLEEP.SYNCS 0x989680 ;  /* 0x009896800000895d */ /* 0x002fea0003900000 */
[----:B------:R-:W1:Y:S02]  /*7090*/  @!P0 SYNCS.PHASECHK.TRANS64 P0, [R6+URZ], R5 ;  /* 0x00000005060085a7 */ /* 0x000e64000800007f */
[----:B-1----:R-:W-:Y:S05]  /*70a0*/  @!P0 BRA `(.L_x_122) ;  /* 0xfffffffc00f08947 */ /* 0x002fea000383ffff */
[----:B------:R-:W-:Y:S05]  /*70b0*/  BRA `(.L_x_154) ;  /* 0xfffffff000987947 */ /* 0x000fea000383ffff */
.L_x_123:
[----:B0-----:R0:W1:Y:S02]  /*70c0*/  SYNCS.PHASECHK.TRANS64.TRYWAIT P0, [R9+URZ], R4 ;  /* 0x00000004090075a7 */ /* 0x001064000800017f */
[----:B-1----:R-:W-:Y:S05]  /*70d0*/  @!P0 NANOSLEEP.SYNCS 0x989680 ;  /* 0x009896800000895d */ /* 0x002fea0003900000 */
[----:B------:R-:W1:Y:S02]  /*70e0*/  @!P0 SYNCS.PHASECHK.TRANS64 P0, [R9+URZ], R4 ;  /* 0x00000004090085a7 */ /* 0x000e64000800007f */
[----:B-1----:R-:W-:Y:S05]  /*70f0*/  @!P0 BRA `(.L_x_123) ;  /* 0xfffffffc00f08947 */ /* 0x002fea000383ffff */
[----:B------:R-:W-:Y:S05]  /*7100*/  BRA `(.L_x_155) ;  /* 0xfffffff000a87947 */ /* 0x000fea000383ffff */
.L_x_124:
[----:B0-----:R0:W1:Y:S02]  /*7110*/  SYNCS.PHASECHK.TRANS64.TRYWAIT P0, [R6+URZ], R5 ;  /* 0x00000005060075a7 */ /* 0x001064000800017f */
[----:B-1----:R-:W-:Y:S05]  /*7120*/  @!P0 NANOSLEEP.SYNCS 0x989680 ;  /* 0x009896800000895d */ /* 0x002fea0003900000 */
[----:B------:R-:W1:Y:S02]  /*7130*/  @!P0 SYNCS.PHASECHK.TRANS64 P0, [R6+URZ], R5 ;  /* 0x00000005060085a7 */ /* 0x000e64000800007f */
[----:B-1----:R-:W-:Y:S05]  /*7140*/  @!P0 BRA `(.L_x_124) ;  /* 0xfffffffc00f08947 */ /* 0x002fea000383ffff */
[----:B------:R-:W-:Y:S05]  /*7150*/  BRA `(.L_x_156) ;  /* 0xfffffff000b87947 */ /* 0x000fea000383ffff */
.L_x_125:
[----:B0-----:R0:W1:Y:S02]  /*7160*/  SYNCS.PHASECHK.TRANS64.TRYWAIT P0, [R9+URZ], R4 ;  /* 0x00000004090075a7 */ /* 0x001064000800017f */
[----:B-1----:R-:W-:Y:S05]  /*7170*/  @!P0 NANOSLEEP.SYNCS 0x989680 ;  /* 0x009896800000895d */ /* 0x002fea0003900000 */
[----:B------:R-:W1:Y:S02]  /*7180*/  @!P0 SYNCS.PHASECHK.TRANS64 P0, [R9+URZ], R4 ;  /* 0x00000004090085a7 */ /* 0x000e64000800007f */
[----:B-1----:R-:W-:Y:S05]  /*7190*/  @!P0 BRA `(.L_x_125) ;  /* 0xfffffffc00f08947 */ /* 0x002fea000383ffff */
[----:B------:R-:W-:Y:S05]  /*71a0*/  BRA `(.L_x_157) ;  /* 0xfffffff000c87947 */ /* 0x000fea000383ffff */
.L_x_126:
[----:B0-----:R0:W1:Y:S02]  /*71b0*/  SYNCS.PHASECHK.TRANS64.TRYWAIT P0, [R6+URZ], R5 ;  /* 0x00000005060075a7 */ /* 0x001064000800017f */
[----:B-1----:R-:W-:Y:S05]  /*71c0*/  @!P0 NANOSLEEP.SYNCS 0x989680 ;  /* 0x009896800000895d */ /* 0x002fea0003900000 */
[----:B------:R-:W1:Y:S02]  /*71d0*/  @!P0 SYNCS.PHASECHK.TRANS64 P0, [R6+URZ], R5 ;  /* 0x00000005060085a7 */ /* 0x000e64000800007f */
[----:B-1----:R-:W-:Y:S05]  /*71e0*/  @!P0 BRA `(.L_x_126) ;  /* 0xfffffffc00f08947 */ /* 0x002fea000383ffff */
[----:B------:R-:W-:Y:S05]  /*71f0*/  BRA `(.L_x_158) ;  /* 0xfffffff000d87947 */ /* 0x000fea000383ffff */
.L_x_127:
[----:B0-----:R0:W1:Y:S02]  /*7200*/  SYNCS.PHASECHK.TRANS64.TRYWAIT P0, [R9+URZ], R4 ;  /* 0x00000004090075a7 */ /* 0x001064000800017f */
[----:B-1----:R-:W-:Y:S05]  /*7210*/  @!P0 NANOSLEEP.SYNCS 0x989680 ;  /* 0x009896800000895d */ /* 0x002fea0003900000 */
[----:B------:R-:W1:Y:S02]  /*7220*/  @!P0 SYNCS.PHASECHK.TRANS64 P0, [R9+URZ], R4 ;  /* 0x00000004090085a7 */ /* 0x000e64000800007f */
[----:B-1----:R-:W-:Y:S05]  /*7230*/  @!P0 BRA `(.L_x_127) ;  /* 0xfffffffc00f08947 */ /* 0x002fea000383ffff */
[----:B------:R-:W-:Y:S05]  /*7240*/  BRA `(.L_x_159) ;  /* 0xfffffff000e87947 */ /* 0x000fea000383ffff */
.L_x_128:
[----:B0-----:R0:W1:Y:S02]  /*7250*/  SYNCS.PHASECHK.TRANS64.TRYWAIT P0, [R6+URZ], R5 ;  /* 0x00000005060075a7 */ /* 0x001064000800017f */
[----:B-1----:R-:W-:Y:S05]  /*7260*/  @!P0 NANOSLEEP.SYNCS 0x989680 ;  /* 0x009896800000895d */ /* 0x002fea0003900000 */
[----:B------:R-:W1:Y:S02]  /*7270*/  @!P0 SYNCS.PHASECHK.TRANS64 P0, [R6+URZ], R5 ;  /* 0x00000005060085a7 */ /* 0x000e64000800007f */
[----:B-1----:R-:W-:Y:S05]  /*7280*/  @!P0 BRA `(.L_x_128) ;  /* 0xfffffffc00f08947 */ /* 0x002fea000383ffff */
[----:B------:R-:W-:Y:S05]  /*7290*/  BRA `(.L_x_160) ;  /* 0xfffffff000f87947 */ /* 0x000fea000383ffff */
.L_x_129:
[----:B0-----:R0:W1:Y:S02]  /*72a0*/  SYNCS.PHASECHK.TRANS64.TRYWAIT P0, [R9+URZ], R4 ;  /* 0x00000004090075a7 */ /* 0x001064000800017f */
[----:B-1----:R-:W-:Y:S05]  /*72b0*/  @!P0 NANOSLEEP.SYNCS 0x989680 ;  /* 0x009896800000895d */ /* 0x002fea0003900000 */
[----:B------:R-:W1:Y:S02]  /*72c0*/  @!P0 SYNCS.PHASECHK.TRANS64 P0, [R9+URZ], R4 ;  /* 0x00000004090085a7 */ /* 0x000e64000800007f */
[----:B-1----:R-:W-:Y:S05]  /*72d0*/  @!P0 BRA `(.L_x_129) ;  /* 0xfffffffc00f08947 */ /* 0x002fea000383ffff */
[----:B------:R-:W-:Y:S05]  /*72e0*/  BRA `(.L_x_161) ;  /* 0xfffffff400087947 */ /* 0x000fea000383ffff */
.L_x_130:
[----:B0-----:R0:W1:Y:S02]  /*72f0*/  SYNCS.PHASECHK.TRANS64.TRYWAIT P0, [R6+URZ], R5 ;  /* 0x00000005060075a7 */ /* 0x001064000800017f */
[----:B-1----:R-:W-:Y:S05]  /*7300*/  @!P0 NANOSLEEP.SYNCS 0x989680 ;  /* 0x009896800000895d */ /* 0x002fea0003900000 */
[----:B------:R-:W1:Y:S02]  /*7310*/  @!P0 SYNCS.PHASECHK.TRANS64 P0, [R6+URZ], R5 ;  /* 0x00000005060085a7 */ /* 0x000e64000800007f */
[----:B-1----:R-:W-:Y:S05]  /*7320*/  @!P0 BRA `(.L_x_130) ;  /* 0xfffffffc00f08947 */ /* 0x002fea000383ffff */
[----:B------:R-:W-:Y:S05]  /*7330*/  BRA `(.L_x_162) ;  /* 0xfffffff400187947 */ /* 0x000fea000383ffff */
.L_x_131:
[----:B0-----:R0:W1:Y:S02]  /*7340*/  SYNCS.PHASECHK.TRANS64.TRYWAIT P0, [R9+URZ], R4 ;  /* 0x00000004090075a7 */ /* 0x001064000800017f */
[----:B-1----:R-:W-:Y:S05]  /*7350*/  @!P0 NANOSLEEP.SYNCS 0x989680 ;  /* 0x009896800000895d */ /* 0x002fea0003900000 */
[----:B------:R-:W1:Y:S02]  /*7360*/  @!P0 SYNCS.PHASECHK.TRANS64 P0, [R9+URZ], R4 ;  /* 0x00000004090085a7 */ /* 0x000e64000800007f */
[----:B-1----:R-:W-:Y:S05]  /*7370*/  @!P0 BRA `(.L_x_131) ;  /* 0xfffffffc00f08947 */ /* 0x002fea000383ffff */
[----:B------:R-:W-:Y:S05]  /*7380*/  BRA `(.L_x_163) ;  /* 0xfffffff400287947 */ /* 0x000fea000383ffff */
.L_x_132:
[----:B0-----:R0:W1:Y:S02]  /*7390*/  SYNCS.PHASECHK.TRANS64.TRYWAIT P0, [R6+URZ], R5 ;  /* 0x00000005060075a7 */ /* 0x001064000800017f */
[----:B-1----:R-:W-:Y:S05]  /*73a0*/  @!P0 NANOSLEEP.SYNCS 0x989680 ;  /* 0x009896800000895d */ /* 0x002fea0003900000 */
[----:B------:R-:W1:Y:S02]  /*73b0*/  @!P0 SYNCS.PHASECHK.TRANS64 P0, [R6+URZ], R5 ;  /* 0x00000005060085a7 */ /* 0x000e64000800007f */
[----:B-1----:R-:W-:Y:S05]  /*73c0*/  @!P0 BRA `(.L_x_132) ;  /* 0xfffffffc00f08947 */ /* 0x002fea000383ffff */
[----:B------:R-:W-:Y:S05]  /*73d0*/  BRA `(.L_x_164) ;  /* 0xfffffff400387947 */ /* 0x000fea000383ffff */
.L_x_133:
[----:B0-----:R0:W1:Y:S02]  /*73e0*/  SYNCS.PHASECHK.TRANS64.TRYWAIT P0, [R9+URZ], R4 ;  /* 0x00000004090075a7 */ /* 0x001064000800017f */
[----:B-1----:R-:W-:Y:S05]  /*73f0*/  @!P0 NANOSLEEP.SYNCS 0x989680 ;  /* 0x009896800000895d */ /* 0x002fea0003900000 */
[----:B------:R-:W1:Y:S02]  /*7400*/  @!P0 SYNCS.PHASECHK.TRANS64 P0, [R9+URZ], R4 ;  /* 0x00000004090085a7 */ /* 0x000e64000800007f */
[----:B-1----:R-:W-:Y:S05]  /*7410*/  @!P0 BRA `(.L_x_133) ;  /* 0xfffffffc00f08947 */ /* 0x002fea000383ffff */
[----:B------:R-:W-:Y:S05]  /*7420*/  BRA `(.L_x_165) ;  /* 0xfffffff400487947 */ /* 0x000fea000383ffff */
.L_x_134:
[----:B0-----:R0:W1:Y:S02]  /*7430*/  SYNCS.PHASECHK.TRANS64.TRYWAIT P0, [R6+URZ], R5 ;  /* 0x00000005060075a7 */ /* 0x001064000800017f */
[----:B-1----:R-:W-:Y:S05]  /*7440*/  @!P0 NANOSLEEP.SYNCS 0x989680 ;  /* 0x009896800000895d */ /* 0x002fea0003900000 */
[----:B------:R-:W1:Y:S02]  /*7450*/  @!P0 SYNCS.PHASECHK.TRANS64 P0, [R6+URZ], R5 ;  /* 0x00000005060085a7 */ /* 0x000e64000800007f */
[----:B-1----:R-:W-:Y:S05]  /*7460*/  @!P0 BRA `(.L_x_134) ;  /* 0xfffffffc00f08947 */ /* 0x002fea000383ffff */
[----:B------:R-:W-:Y:S05]  /*7470*/  BRA `(.L_x_166) ;  /* 0xfffffff400587947 */ /* 0x000fea000383ffff */
.L_x_135:
[----:B0-----:R0:W1:Y:S02]  /*7480*/  SYNCS.PHASECHK.TRANS64.TRYWAIT P0, [R9+URZ], R4 ;  /* 0x00000004090075a7 */ /* 0x001064000800017f */
[----:B-1----:R-:W-:Y:S05]  /*7490*/  @!P0 NANOSLEEP.SYNCS 0x989680 ;  /* 0x009896800000895d */ /* 0x002fea0003900000 */
[----:B------:R-:W1:Y:S02]  /*74a0*/  @!P0 SYNCS.PHASECHK.TRANS64 P0, [R9+URZ], R4 ;  /* 0x00000004090085a7 */ /* 0x000e64000800007f */
[----:B-1----:R-:W-:Y:S05]  /*74b0*/  @!P0 BRA `(.L_x_135) ;  /* 0xfffffffc00f08947 */ /* 0x002fea000383ffff */
[----:B------:R-:W-:Y:S05]  /*74c0*/  BRA `(.L_x_167) ;  /* 0xfffffff400687947 */ /* 0x000fea000383ffff */
.L_x_136:
[----:B0-----:R0:W1:Y:S02]  /*74d0*/  SYNCS.PHASECHK.TRANS64.TRYWAIT P0, [R6+URZ], R5 ;  /* 0x00000005060075a7 */ /* 0x001064000800017f */
[----:B-1----:R-:W-:Y:S05]  /*74e0*/  @!P0 NANOSLEEP.SYNCS 0x989680 ;  /* 0x009896800000895d */ /* 0x002fea0003900000 */
[----:B------:R-:W1:Y:S02]  /*74f0*/  @!P0 SYNCS.PHASECHK.TRANS64 P0, [R6+URZ], R5 ;  /* 0x00000005060085a7 */ /* 0x000e64000800007f */
[----:B-1----:R-:W-:Y:S05]  /*7500*/  @!P0 BRA `(.L_x_136) ;  /* 0xfffffffc00f08947 */ /* 0x002fea000383ffff */
[----:B------:R-:W-:Y:S05]  /*7510*/  BRA `(.L_x_168) ;  /* 0xfffffff400787947 */ /* 0x000fea000383ffff */
.L_x_137:
[----:B-1----:R1:W2:Y:S02]  /*7520*/  SYNCS.PHASECHK.TRANS64.TRYWAIT P0, [R9+URZ], R4 ;  /* 0x00000004090075a7 */ /* 0x0022a4000800017f */
[----:B--2---:R-:W-:Y:S05]  /*7530*/  @!P0 NANOSLEEP.SYNCS 0x989680 ;  /* 0x009896800000895d */ /* 0x004fea0003900000 */
[----:B------:R-:W2:Y:S02]  /*7540*/  @!P0 SYNCS.PHASECHK.TRANS64 P0, [R9+URZ], R4 ;  /* 0x00000004090085a7 */ /* 0x000ea4000800007f */
[----:B--2---:R-:W-:Y:S05]  /*7550*/  @!P0 BRA `(.L_x_137) ;  /* 0xfffffffc00f08947 */ /* 0x004fea000383ffff */
[----:B------:R-:W-:Y:S05]  /*7560*/  BRA `(.L_x_169) ;  /* 0xfffffff400807947 */ /* 0x000fea000383ffff */
.L_x_170:
[----:B------:R-:W-:-:S00]  /*7570*/  BRA `(.L_x_170) ;  /* 0xfffffffc00fc7947 */ /* 0x000fc0000383ffff */
[----:B------:R-:W-:-:S00]  /*7580*/  NOP ;  /* 0x0000000000007918 */ /* 0x000fc00000000000 */
[----:B------:R-:W-:-:S00]  /*7590*/  NOP ;  /* 0x0000000000007918 */ /* 0x000fc00000000000 */
[----:B------:R-:W-:-:S00]  /*75a0*/  NOP ;  /* 0x0000000000007918 */ /* 0x000fc00000000000 */
[----:B------:R-:W-:-:S00]  /*75b0*/  NOP ;  /* 0x0000000000007918 */ /* 0x000fc00000000000 */
[----:B------:R-:W-:-:S00]  /*75c0*/  NOP ;  /* 0x0000000000007918 */ /* 0x000fc00000000000 */
[----:B------:R-:W-:-:S00]  /*75d0*/  NOP ;  /* 0x0000000000007918 */ /* 0x000fc00000000000 */
[----:B------:R-:W-:-:S00]  /*75e0*/  NOP ;  /* 0x0000000000007918 */ /* 0x000fc00000000000 */
[----:B------:R-:W-:-:S00]  /*75f0*/  NOP ;  /* 0x0000000000007918 */ /* 0x000fc00000000000 */
.L_x_171:


//--------------------- .nv.global.init           --------------------------
	.section	.nv.global.init,"aw",@progbits
.nv.global.init:
	.type		$str$22,@object
	.size		$str$22,($str$23 - $str$22)
$str$22:
        /*0000*/ 	.byte	0x6b, 0x5f, 0x74, 0x69, 0x6c, 0x65, 0x5f, 0x63, 0x6f, 0x75, 0x6e, 0x74, 0x20, 0x3e, 0x3d, 0x20
        /*0010*/ 	.byte	0x31, 0x00
	.type		$str$23,@object
	.size		$str$23,(__unnamed_1 - $str$23)
$str$23:
        /*0012*/ 	.byte	0x2f, 0x74, 0x6d, 0x70, 0x2f, 0x63, 0x75, 0x74, 0x6c, 0x61, 0x73, 0x73, 0x5f, 0x73, 0x77, 0x65
        /*0022*/ 	.byte	0x65, 0x70, 0x5f, 0x73, 0x72, 0x63, 0x2f, 0x69, 0x6e, 0x63, 0x6c, 0x75, 0x64, 0x65, 0x2f, 0x63
        /*0032*/ 	.byte	0x75, 0x74, 0x6c, 0x61, 0x73, 0x73, 0x2f, 0x67, 0x65, 0x6d, 0x6d, 0x2f, 0x63, 0x6f, 0x6c, 0x6c
        /*0042*/ 	.byte	0x65, 0x63, 0x74, 0x69, 0x76, 0x65, 0x2f, 0x73, 0x6d, 0x39, 0x30, 0x5f, 0x6d, 0x6d, 0x61, 0x5f
        /*0052*/ 	.byte	0x74, 0x6d, 0x61, 0x5f, 0x67, 0x6d, 0x6d, 0x61, 0x5f, 0x73, 0x73, 0x5f, 0x77, 0x61, 0x72, 0x70
        /*0062*/ 	.byte	0x73, 0x70, 0x65, 0x63, 0x69, 0x61, 0x6c, 0x69, 0x7a, 0x65, 0x64, 0x2e, 0x68, 0x70, 0x70, 0x00
	.type		__unnamed_1,@object
	.size		__unnamed_1,(.L_0 - __unnamed_1)
__unnamed_1:
        /*0072*/ 	.byte	0x76, 0x6f, 0x69, 0x64, 0x20, 0x63, 0x75, 0x74, 0x6c, 0x61, 0x73, 0x73, 0x3a, 0x3a, 0x67, 0x65
        /* <DEDUP_REMOVED lines=179> */
        /*0bb2*/ 	.byte	0x69, 0x64, 0x65, 0x6e, 0x74, 0x69, 0x74, 0x79, 0x5d, 0x00
.L_0:


//--------------------- .nv.shared._ZN7cutlass13device_kernelINS_4gemm6kernel13GemmUniversalIN4cute5tupleIJiiiiEEENS1_10collective13CollectiveMmaINS1_34MainloopSm90TmaGmmaWarpSpecializedILi25ENS5_IJNS4_1CILi1EEESB_SB_EEENS1_35KernelTmaWarpSpecializedCooperativeEEENS5_IJNSA_ILi256EEENSA_ILi32EEENSA_ILi16EEEEEENS_6half_tENS5_IJlSB_lEEESJ_SK_NS4_8TiledMMAINS4_8MMA_AtomIJNS4_4SM904GMMA25MMA_64x32x16_F32F16F16_SSILNSO_5MajorE0ELSQ_0ELNSO_7ScaleInE1ELSR_1EEEEEENS4_6LayoutINS5_IJNSA_ILi2EEESB_SB_EEENS5_IJSB_NSA_ILi0EEESX_EEEEENS5_IJNS4_10UnderscoreES10_S10_EEEEENS4_13SM90_TMA_LOADENS4_14ComposedLayoutINS4_7SwizzleILi1ELi4ELi3EEENS4_18smem_ptr_flag_bitsILi16EEENSU_INS5_IJNSA_ILi8EEESH_EEENS5_IJSH_SB_EEEEEEEvNS4_8identityES13_S1D_vS1E_EENS_8epilogue10collective6detail29Sm90TmaWarpSpecializedAdapterINS1H_15DefaultEpilogueISJ_SK_SK_NS1G_6thread17LinearCombinationISJ_Li1EffLNS1L_9ScaleType4KindE0ELNS_15FloatRoundStyleE2ESJ_EENS1_15EpilogueDefaultEEEEEvvEEEEvNT_6ParamsE --------------------------
	.section	.nv.shared._ZN7cutlass13device_kernelINS_4gemm6kernel13GemmUniversalIN4cute5tupleIJiiiiEEENS1_10collective13CollectiveMmaINS1_34MainloopSm90TmaGmmaWarpSpecializedILi25ENS5_IJNS4_1CILi1EEESB_SB_EEENS1_35KernelTmaWarpSpecializedCooperativeEEENS5_IJNSA_ILi256EEENSA_ILi32EEENSA_ILi16EEEEEENS_6half_tENS5_IJlSB_lEEESJ_SK_NS4_8TiledMMAINS4_8MMA_AtomIJNS4_4SM904GMMA25MMA_64x32x16_F32F16F16_SSILNSO_5MajorE0ELSQ_0ELNSO_7ScaleInE1ELSR_1EEEEEENS4_6LayoutINS5_IJNSA_ILi2EEESB_SB_EEENS5_IJSB_NSA_ILi0EEESX_EEEEENS5_IJNS4_10UnderscoreES10_S10_EEEEENS4_13SM90_TMA_LOADENS4_14ComposedLayoutINS4_7SwizzleILi1ELi4ELi3EEENS4_18smem_ptr_flag_bitsILi16EEENSU_INS5_IJNSA_ILi8EEESH_EEENS5_IJSH_SB_EEEEEEEvNS4_8identityES13_S1D_vS1E_EENS_8epilogue10collective6detail29Sm90TmaWarpSpecializedAdapterINS1H_15DefaultEpilogueISJ_SK_SK_NS1G_6thread17LinearCombinationISJ_Li1EffLNS1L_9ScaleType4KindE0ELNS_15FloatRoundStyleE2ESJ_EENS1_15EpilogueDefaultEEEEEvvEEEEvNT_6ParamsE,"aw",@nobits
	.sectionflags	@""
	.align	16
	.zero		1024


//--------------------- .nv.shared.reserved.0     --------------------------
	.section	.nv.shared.reserved.0,"aw",@nobits
	.weak		__nv_reservedSMEM_offset_0_alias
	.size		__nv_reservedSMEM_offset_0_alias, 0, 0
	.other		__nv_reservedSMEM_offset_0_alias,@"STO_CUDA_RESERVED_SHARED STV_DEFAULT"
__nv_reservedSMEM_offset_0_alias:
	.zero		0


//--------------------- .nv.global                --------------------------
	.section	.nv.global,"aw",@nobits
.nv.global:
	.type		_ZN40_INTERNAL_c71c774c_4_k_cu_811e48ec_122214cute1_E,@object
	.size		_ZN40_INTERNAL_c71c774c_4_k_cu_811e48ec_122214cute1_E,(_ZN40_INTERNAL_c71c774c_4_k_cu_811e48ec_122214cuda3std3__45__cpo6cbeginE - _ZN40_INTERNAL_c71c774c_4_k_cu_811e48ec_122214cute1_E)
_ZN40_INTERNAL_c71c774c_4_k_cu_811e48ec_122214cute1_E:
	.zero		1
	.type		_ZN40_INTERNAL_c71c774c_4_k_cu_811e48ec_122214cuda3std3__45__cpo6cbeginE,@object
	.size		_ZN40_INTERNAL_c71c774c_4_k_cu_811e48ec_122214cuda3std3__45__cpo6cbeginE,(_ZN40_INTERNAL_c71c774c_4_k_cu_811e48ec_122214cuda3std3__48in_placeE - _ZN40_INTERNAL_c71c774c_4_k_cu_811e48ec_122214cuda3std3__45__cpo6cbeginE)
_ZN40_INTERNAL_c71c774c_4_k_cu_811e48ec_122214cuda3std3__45__cpo6cbeginE:
	.zero		1
	.type		_ZN40_INTERNAL_c71c774c_4_k_cu_811e48ec_122214cuda3std3__48in_placeE,@object
	.size		_ZN40_INTERNAL_c71c774c_4_k_cu_811e48ec_122214cuda3std3__48in_placeE,(_ZN40_INTERNAL_c71c774c_4_k_cu_811e48ec_122214cuda3std6ranges3__45__cpo9iter_moveE - _ZN40_INTERNAL_c71c774c_4_k_cu_811e48ec_122214cuda3std3__48in_placeE)
_ZN40_INTERNAL_c71c774c_4_k_cu_811e48ec_122214cuda3std3__48in_placeE:
	.zero		1
	.type		_ZN40_INTERNAL_c71c774c_4_k_cu_811e48ec_122214cuda3std6ranges3__45__cpo9iter_moveE,@object
	.size		_ZN40_INTERNAL_c71c774c_4_k_cu_811e48ec_122214cuda3std6ranges3__45__cpo9iter_moveE,(_ZN40_INTERNAL_c71c774c_4_k_cu_811e48ec_122214cuda3std3__45__cpo5beginE - _ZN40_INTERNAL_c71c774c_4_k_cu_811e48ec_122214cuda3std6ranges3__45__cpo9iter_moveE)
_ZN40_INTERNAL_c71c774c_4_k_cu_811e48ec_122214cuda3std6ranges3__45__cpo9iter_moveE:
	.zero		1
	.type		_ZN40_INTERNAL_c71c774c_4_k_cu_811e48ec_122214cuda3std3__45__cpo5beginE,@object
	.size		_ZN40_INTERNAL_c71c774c_4_k_cu_811e48ec_122214cuda3std3__45__cpo5beginE,(_ZN40_INTERNAL_c71c774c_4_k_cu_811e48ec_122214cuda3std3__442_GLOBAL__N__c71c774c_4_k_cu_811e48ec_122216ignoreE - _ZN40_INTERNAL_c71c774c_4_k_cu_811e48ec_122214cuda3std3__45__cpo5beginE)
_ZN40_INTERNAL_c71c774c_4_k_cu_811e48ec_122214cuda3std3__45__cpo5beginE:
	.zero		1
	.type		_ZN40_INTERNAL_c71c774c_4_k_cu_811e48ec_122214cuda3std3__442_GLOBAL__N__c71c774c_4_k_cu_811e48ec_122216ignoreE,@object
	.size		_ZN40_INTERNAL_c71c774c_4_k_cu_811e48ec_122214cuda3std3__442_GLOBAL__N__c71c774c_4_k_cu_811e48ec_122216ignoreE,(_ZN40_INTERNAL_c71c774c_4_k_cu_811e48ec_122214cute7productE - _ZN40_INTERNAL_c71c774c_4_k_cu_811e48ec_122214cuda3std3__442_GLOBAL__N__c71c774c_4_k_cu_811e48ec_122216ignoreE)
_ZN40_INTERNAL_c71c774c_4_k_cu_811e48ec_122214cuda3std3__442_GLOBAL__N__c71c774c_4_k_cu_811e48ec_122216ignoreE:
	.zero		1
	.type		_ZN40_INTERNAL_c71c774c_4_k_cu_811e48ec_122214cute7productE,@object
	.size		_ZN40_INTERNAL_c71c774c_4_k_cu_811e48ec_122214cute7productE,(_ZN40_INTERNAL_c71c774c_4_k_cu_811e48ec_122214cuda3std3__45__cpo3endE - _ZN40_INTERNAL_c71c774c_4_k_cu_811e48ec_122214cute7productE)
_ZN40_INTERNAL_c71c774c_4_k_cu_811e48ec_122214cute7productE:
	.zero		1
	.type		_ZN40_INTERNAL_c71c774c_4_k_cu_811e48ec_122214cuda3std3__45__cpo3endE,@object
	.size		_ZN40_INTERNAL_c71c774c_4_k_cu_811e48ec_122214cuda3std3__45__cpo3endE,(_ZN40_INTERNAL_c71c774c_4_k_cu_811e48ec_122214cuda3std3__419piecewise_constructE - _ZN40_INTERNAL_c71c774c_4_k_cu_811e48ec_122214cuda3std3__45__cpo3endE)
_ZN40_INTERNAL_c71c774c_4_k_cu_811e48ec_122214cuda3std3__45__cpo3endE:
	.zero		1
	.type		_ZN40_INTERNAL_c71c774c_4_k_cu_811e48ec_122214cuda3std3__419piecewise_constructE,@object
	.size		_ZN40_INTERNAL_c71c774c_4_k_cu_811e48ec_122214cuda3std3__419piecewise_constructE,(_ZN40_INTERNAL_c71c774c_4_k_cu_811e48ec_122214cuda3std3__45__cpo4cendE - _ZN40_INTERNAL_c71c774c_4_k_cu_811e48ec_122214cuda3std3__419piecewise_constructE)
_ZN40_INTERNAL_c71c774c_4_k_cu_811e48ec_122214cuda3std3__419piecewise_constructE:
	.zero		1
	.type		_ZN40_INTERNAL_c71c774c_4_k_cu_811e48ec_122214cuda3std3__45__cpo4cendE,@object
	.size		_ZN40_INTERNAL_c71c774c_4_k_cu_811e48ec_122214cuda3std3__45__cpo4cendE,(_ZN40_INTERNAL_c71c774c_4_k_cu_811e48ec_122214cuda3std6ranges3__45__cpo4swapE - _ZN40_INTERNAL_c71c774c_4_k_cu_811e48ec_122214cuda3std3__45__cpo4cendE)
_ZN40_INTERNAL_c71c774c_4_k_cu_811e48ec_122214cuda3std3__45__cpo4cendE:
	.zero		1
	.type		_ZN40_INTERNAL_c71c774c_4_k_cu_811e48ec_122214cuda3std6ranges3__45__cpo4swapE,@object
	.size		_ZN40_INTERNAL_c71c774c_4_k_cu_811e48ec_122214cuda3std6ranges3__45__cpo4swapE,(.L_8 - _ZN40_INTERNAL_c71c774c_4_k_cu_811e48ec_122214cuda3std6ranges3__45__cpo4swapE)
_ZN40_INTERNAL_c71c774c_4_k_cu_811e48ec_122214cuda3std6ranges3__45__cpo4swapE:
	.zero		1
.L_8:


//--------------------- .nv.constant0._ZN7cutlass13device_kernelINS_4gemm6kernel13GemmUniversalIN4cute5tupleIJiiiiEEENS1_10collective13CollectiveMmaINS1_34MainloopSm90TmaGmmaWarpSpecializedILi25ENS5_IJNS4_1CILi1EEESB_SB_EEENS1_35KernelTmaWarpSpecializedCooperativeEEENS5_IJNSA_ILi256EEENSA_ILi32EEENSA_ILi16EEEEEENS_6half_tENS5_IJlSB_lEEESJ_SK_NS4_8TiledMMAINS4_8MMA_AtomIJNS4_4SM904GMMA25MMA_64x32x16_F32F16F16_SSILNSO_5MajorE0ELSQ_0ELNSO_7ScaleInE1ELSR_1EEEEEENS4_6LayoutINS5_IJNSA_ILi2EEESB_SB_EEENS5_IJSB_NSA_ILi0EEESX_EEEEENS5_IJNS4_10UnderscoreES10_S10_EEEEENS4_13SM90_TMA_LOADENS4_14ComposedLayoutINS4_7SwizzleILi1ELi4ELi3EEENS4_18smem_ptr_flag_bitsILi16EEENSU_INS5_IJNSA_ILi8EEESH_EEENS5_IJSH_SB_EEEEEEEvNS4_8identityES13_S1D_vS1E_EENS_8epilogue10collective6detail29Sm90TmaWarpSpecializedAdapterINS1H_15DefaultEpilogueISJ_SK_SK_NS1G_6thread17LinearCombinationISJ_Li1EffLNS1L_9ScaleType4KindE0ELNS_15FloatRoundStyleE2ESJ_EENS1_15EpilogueDefaultEEEEEvvEEEEvNT_6ParamsE --------------------------
	.section	.nv.constant0._ZN7cutlass13device_kernelINS_4gemm6kernel13GemmUniversalIN4cute5tupleIJiiiiEEENS1_10collective13CollectiveMmaINS1_34MainloopSm90TmaGmmaWarpSpecializedILi25ENS5_IJNS4_1CILi1EEESB_SB_EEENS1_35KernelTmaWarpSpecializedCooperativeEEENS5_IJNSA_ILi256EEENSA_ILi32EEENSA_ILi16EEEEEENS_6half_tENS5_IJlSB_lEEESJ_SK_NS4_8TiledMMAINS4_8MMA_AtomIJNS4_4SM904GMMA25MMA_64x32x16_F32F16F16_SSILNSO_5MajorE0ELSQ_0ELNSO_7ScaleInE1ELSR_1EEEEEENS4_6LayoutINS5_IJNSA_ILi2EEESB_SB_EEENS5_IJSB_NSA_ILi0EEESX_EEEEENS5_IJNS4_10UnderscoreES10_S10_EEEEENS4_13SM90_TMA_LOADENS4_14ComposedLayoutINS4_7SwizzleILi1ELi4ELi3EEENS4_18smem_ptr_flag_bitsILi16EEENSU_INS5_IJNSA_ILi8EEESH_EEENS5_IJSH_SB_EEEEEEEvNS4_8identityES13_S1D_vS1E_EENS_8epilogue10collective6detail29Sm90TmaWarpSpecializedAdapterINS1H_15DefaultEpilogueISJ_SK_SK_NS1G_6thread17LinearCombinationISJ_Li1EffLNS1L_9ScaleType4KindE0ELNS_15FloatRoundStyleE2ESJ_EENS1_15EpilogueDefaultEEEEEvvEEEEvNT_6ParamsE,"a",@progbits
	.sectionflags	@""
	.align	4
.nv.constant0._ZN7cutlass13device_kernelINS_4gemm6kernel13GemmUniversalIN4cute5tupleIJiiiiEEENS1_10collective13CollectiveMmaINS1_34MainloopSm90TmaGmmaWarpSpecializedILi25ENS5_IJNS4_1CILi1EEESB_SB_EEENS1_35KernelTmaWarpSpecializedCooperativeEEENS5_IJNSA_ILi256EEENSA_ILi32EEENSA_ILi16EEEEEENS_6half_tENS5_IJlSB_lEEESJ_SK_NS4_8TiledMMAINS4_8MMA_AtomIJNS4_4SM904GMMA25MMA_64x32x16_F32F16F16_SSILNSO_5MajorE0ELSQ_0ELNSO_7ScaleInE1ELSR_1EEEEEENS4_6LayoutINS5_IJNSA_ILi2EEESB_SB_EEENS5_IJSB_NSA_ILi0EEESX_EEEEENS5_IJNS4_10UnderscoreES10_S10_EEEEENS4_13SM90_TMA_LOADENS4_14ComposedLayoutINS4_7SwizzleILi1ELi4ELi3EEENS4_18smem_ptr_flag_bitsILi16EEENSU_INS5_IJNSA_ILi8EEESH_EEENS5_IJSH_SB_EEEEEEEvNS4_8identityES13_S1D_vS1E_EENS_8epilogue10collective6detail29Sm90TmaWarpSpecializedAdapterINS1H_15DefaultEpilogueISJ_SK_SK_NS1G_6thread17LinearCombinationISJ_Li1EffLNS1L_9ScaleType4KindE0ELNS_15FloatRoundStyleE2ESJ_EENS1_15EpilogueDefaultEEEEEvvEEEEvNT_6ParamsE:
	.zero		1664


//--------------------- SYMBOLS --------------------------

	.type		.nv.reservedSmem.offset0,@object
	.size		.nv.reservedSmem.offset0,0x4
	.type		__assertfail,@function
